//
// Generated by NVIDIA NVVM Compiler
//
// Compiler Build ID: CL-36424714
// Cuda compilation tools, release 13.0, V13.0.88
// Based on NVVM 20.0.0
//

.version 9.0
.target sm_100
.address_size 64

	// .globl	_Z21CTBasedNTTInnerSinglePjjjiS_
.extern .shared .align 16 .b8 shared_array[];

.visible .entry _Z21CTBasedNTTInnerSinglePjjjiS_(
	.param .u64 .ptr .align 1 _Z21CTBasedNTTInnerSinglePjjjiS__param_0,
	.param .u32 _Z21CTBasedNTTInnerSinglePjjjiS__param_1,
	.param .u32 _Z21CTBasedNTTInnerSinglePjjjiS__param_2,
	.param .u32 _Z21CTBasedNTTInnerSinglePjjjiS__param_3,
	.param .u64 .ptr .align 1 _Z21CTBasedNTTInnerSinglePjjjiS__param_4
)
{
	.reg .pred 	%p<34>;
	.reg .b32 	%r<205>;
	.reg .b64 	%rd<108>;

	ld.param.u64 	%rd1, [_Z21CTBasedNTTInnerSinglePjjjiS__param_0];
	ld.param.u32 	%r1, [_Z21CTBasedNTTInnerSinglePjjjiS__param_1];
	ld.param.u32 	%rd2, [_Z21CTBasedNTTInnerSinglePjjjiS__param_2];
	ld.param.u32 	%r2, [_Z21CTBasedNTTInnerSinglePjjjiS__param_3];
	ld.param.u64 	%rd3, [_Z21CTBasedNTTInnerSinglePjjjiS__param_4];
	cvta.to.global.u64 	%rd4, %rd3;
	cvta.to.global.u64 	%rd5, %rd1;
	mov.u32 	%r3, %tid.x;
	mov.u32 	%r4, %ctaid.x;
	shl.b32 	%r5, %r4, 11;
	or.b32  	%r6, %r3, %r5;
	mul.wide.u32 	%rd6, %r6, 4;
	add.s64 	%rd7, %rd5, %rd6;
	ld.global.u32 	%r7, [%rd7];
	shl.b32 	%r8, %r3, 2;
	mov.u32 	%r9, shared_array;
	add.s32 	%r10, %r9, %r8;
	ld.global.u32 	%r11, [%rd7+4096];
	shl.b32 	%r12, %r4, 10;
	sub.s32 	%r13, %r6, %r12;
	cvt.u64.u32 	%rd8, %r1;
	add.s32 	%r14, %r2, 2;
	add.s32 	%r15, %r2, -2;
	shr.u32 	%r16, %r13, 10;
	mul.wide.u32 	%rd9, %r16, 4;
	add.s64 	%rd10, %rd4, %rd9;
	ld.global.u32 	%r17, [%rd10+4];
	mul.wide.u32 	%rd11, %r11, %r17;
	shr.u64 	%rd12, %rd11, %r15;
	mul.lo.s64 	%rd13, %rd12, %rd2;
	shr.u64 	%rd14, %rd13, %r14;
	mul.lo.s64 	%rd15, %rd14, %rd8;
	sub.s64 	%rd16, %rd11, %rd15;
	setp.lt.u64 	%p1, %rd16, %rd8;
	selp.b64 	%rd17, 0, %rd8, %p1;
	cvt.u32.u64 	%r18, %rd16;
	cvt.u32.u64 	%r19, %rd17;
	sub.s32 	%r20, %r18, %r19;
	add.s32 	%r21, %r7, %r20;
	setp.lt.u32 	%p2, %r21, %r1;
	selp.b32 	%r22, 0, %r1, %p2;
	sub.s32 	%r23, %r21, %r22;
	st.shared.u32 	[%r10], %r23;
	setp.lt.u32 	%p3, %r7, %r20;
	selp.b32 	%r24, %r1, 0, %p3;
	sub.s32 	%r25, %r7, %r20;
	add.s32 	%r26, %r25, %r24;
	st.shared.u32 	[%r10+4096], %r26;
	bar.sync 	0;
	shl.b32 	%r27, %r3, 1;
	and.b32  	%r28, %r27, 1024;
	and.b32  	%r29, %r3, 511;
	or.b32  	%r30, %r28, %r29;
	shr.u32 	%r31, %r13, 9;
	mul.wide.u32 	%rd18, %r31, 4;
	add.s64 	%rd19, %rd4, %rd18;
	ld.global.u32 	%r32, [%rd19+8];
	shl.b32 	%r33, %r30, 2;
	add.s32 	%r34, %r9, %r33;
	ld.shared.u32 	%r35, [%r34];
	ld.shared.u32 	%r36, [%r34+2048];
	mul.wide.u32 	%rd20, %r36, %r32;
	shr.u64 	%rd21, %rd20, %r15;
	mul.lo.s64 	%rd22, %rd21, %rd2;
	shr.u64 	%rd23, %rd22, %r14;
	mul.lo.s64 	%rd24, %rd23, %rd8;
	sub.s64 	%rd25, %rd20, %rd24;
	setp.lt.u64 	%p4, %rd25, %rd8;
	selp.b64 	%rd26, 0, %rd8, %p4;
	cvt.u32.u64 	%r37, %rd25;
	cvt.u32.u64 	%r38, %rd26;
	sub.s32 	%r39, %r37, %r38;
	add.s32 	%r40, %r35, %r39;
	setp.lt.u32 	%p5, %r40, %r1;
	selp.b32 	%r41, 0, %r1, %p5;
	sub.s32 	%r42, %r40, %r41;
	st.shared.u32 	[%r34], %r42;
	setp.lt.u32 	%p6, %r35, %r39;
	selp.b32 	%r43, %r1, 0, %p6;
	sub.s32 	%r44, %r35, %r39;
	add.s32 	%r45, %r44, %r43;
	st.shared.u32 	[%r34+2048], %r45;
	bar.sync 	0;
	and.b32  	%r46, %r27, 1536;
	and.b32  	%r47, %r3, 255;
	or.b32  	%r48, %r46, %r47;
	shr.u32 	%r49, %r13, 8;
	mul.wide.u32 	%rd27, %r49, 4;
	add.s64 	%rd28, %rd4, %rd27;
	ld.global.u32 	%r50, [%rd28+16];
	shl.b32 	%r51, %r48, 2;
	add.s32 	%r52, %r9, %r51;
	ld.shared.u32 	%r53, [%r52];
	ld.shared.u32 	%r54, [%r52+1024];
	mul.wide.u32 	%rd29, %r54, %r50;
	shr.u64 	%rd30, %rd29, %r15;
	mul.lo.s64 	%rd31, %rd30, %rd2;
	shr.u64 	%rd32, %rd31, %r14;
	mul.lo.s64 	%rd33, %rd32, %rd8;
	sub.s64 	%rd34, %rd29, %rd33;
	setp.lt.u64 	%p7, %rd34, %rd8;
	selp.b64 	%rd35, 0, %rd8, %p7;
	cvt.u32.u64 	%r55, %rd34;
	cvt.u32.u64 	%r56, %rd35;
	sub.s32 	%r57, %r55, %r56;
	add.s32 	%r58, %r53, %r57;
	setp.lt.u32 	%p8, %r58, %r1;
	selp.b32 	%r59, 0, %r1, %p8;
	sub.s32 	%r60, %r58, %r59;
	st.shared.u32 	[%r52], %r60;
	setp.lt.u32 	%p9, %r53, %r57;
	selp.b32 	%r61, %r1, 0, %p9;
	sub.s32 	%r62, %r53, %r57;
	add.s32 	%r63, %r62, %r61;
	st.shared.u32 	[%r52+1024], %r63;
	bar.sync 	0;
	and.b32  	%r64, %r27, 1792;
	and.b32  	%r65, %r3, 127;
	or.b32  	%r66, %r64, %r65;
	shr.u32 	%r67, %r13, 7;
	mul.wide.u32 	%rd36, %r67, 4;
	add.s64 	%rd37, %rd4, %rd36;
	ld.global.u32 	%r68, [%rd37+32];
	shl.b32 	%r69, %r66, 2;
	add.s32 	%r70, %r9, %r69;
	ld.shared.u32 	%r71, [%r70];
	ld.shared.u32 	%r72, [%r70+512];
	mul.wide.u32 	%rd38, %r72, %r68;
	shr.u64 	%rd39, %rd38, %r15;
	mul.lo.s64 	%rd40, %rd39, %rd2;
	shr.u64 	%rd41, %rd40, %r14;
	mul.lo.s64 	%rd42, %rd41, %rd8;
	sub.s64 	%rd43, %rd38, %rd42;
	setp.lt.u64 	%p10, %rd43, %rd8;
	selp.b64 	%rd44, 0, %rd8, %p10;
	cvt.u32.u64 	%r73, %rd43;
	cvt.u32.u64 	%r74, %rd44;
	sub.s32 	%r75, %r73, %r74;
	add.s32 	%r76, %r71, %r75;
	setp.lt.u32 	%p11, %r76, %r1;
	selp.b32 	%r77, 0, %r1, %p11;
	sub.s32 	%r78, %r76, %r77;
	st.shared.u32 	[%r70], %r78;
	setp.lt.u32 	%p12, %r71, %r75;
	selp.b32 	%r79, %r1, 0, %p12;
	sub.s32 	%r80, %r71, %r75;
	add.s32 	%r81, %r80, %r79;
	st.shared.u32 	[%r70+512], %r81;
	bar.sync 	0;
	and.b32  	%r82, %r27, 1920;
	and.b32  	%r83, %r3, 63;
	or.b32  	%r84, %r82, %r83;
	shr.u32 	%r85, %r13, 6;
	mul.wide.u32 	%rd45, %r85, 4;
	add.s64 	%rd46, %rd4, %rd45;
	ld.global.u32 	%r86, [%rd46+64];
	shl.b32 	%r87, %r84, 2;
	add.s32 	%r88, %r9, %r87;
	ld.shared.u32 	%r89, [%r88];
	ld.shared.u32 	%r90, [%r88+256];
	mul.wide.u32 	%rd47, %r90, %r86;
	shr.u64 	%rd48, %rd47, %r15;
	mul.lo.s64 	%rd49, %rd48, %rd2;
	shr.u64 	%rd50, %rd49, %r14;
	mul.lo.s64 	%rd51, %rd50, %rd8;
	sub.s64 	%rd52, %rd47, %rd51;
	setp.lt.u64 	%p13, %rd52, %rd8;
	selp.b64 	%rd53, 0, %rd8, %p13;
	cvt.u32.u64 	%r91, %rd52;
	cvt.u32.u64 	%r92, %rd53;
	sub.s32 	%r93, %r91, %r92;
	add.s32 	%r94, %r89, %r93;
	setp.lt.u32 	%p14, %r94, %r1;
	selp.b32 	%r95, 0, %r1, %p14;
	sub.s32 	%r96, %r94, %r95;
	st.shared.u32 	[%r88], %r96;
	setp.lt.u32 	%p15, %r89, %r93;
	selp.b32 	%r97, %r1, 0, %p15;
	sub.s32 	%r98, %r89, %r93;
	add.s32 	%r99, %r98, %r97;
	st.shared.u32 	[%r88+256], %r99;
	bar.sync 	0;
	and.b32  	%r100, %r27, 1984;
	and.b32  	%r101, %r3, 31;
	or.b32  	%r102, %r100, %r101;
	shr.u32 	%r103, %r13, 5;
	mul.wide.u32 	%rd54, %r103, 4;
	add.s64 	%rd55, %rd4, %rd54;
	ld.global.u32 	%r104, [%rd55+128];
	shl.b32 	%r105, %r102, 2;
	add.s32 	%r106, %r9, %r105;
	ld.shared.u32 	%r107, [%r106];
	ld.shared.u32 	%r108, [%r106+128];
	mul.wide.u32 	%rd56, %r108, %r104;
	shr.u64 	%rd57, %rd56, %r15;
	mul.lo.s64 	%rd58, %rd57, %rd2;
	shr.u64 	%rd59, %rd58, %r14;
	mul.lo.s64 	%rd60, %rd59, %rd8;
	sub.s64 	%rd61, %rd56, %rd60;
	setp.lt.u64 	%p16, %rd61, %rd8;
	selp.b64 	%rd62, 0, %rd8, %p16;
	cvt.u32.u64 	%r109, %rd61;
	cvt.u32.u64 	%r110, %rd62;
	sub.s32 	%r111, %r109, %r110;
	add.s32 	%r112, %r107, %r111;
	setp.lt.u32 	%p17, %r112, %r1;
	selp.b32 	%r113, 0, %r1, %p17;
	sub.s32 	%r114, %r112, %r113;
	st.shared.u32 	[%r106], %r114;
	setp.lt.u32 	%p18, %r107, %r111;
	selp.b32 	%r115, %r1, 0, %p18;
	sub.s32 	%r116, %r107, %r111;
	add.s32 	%r117, %r116, %r115;
	st.shared.u32 	[%r106+128], %r117;
	bar.sync 	0;
	and.b32  	%r118, %r27, 2016;
	and.b32  	%r119, %r3, 15;
	or.b32  	%r120, %r118, %r119;
	shr.u32 	%r121, %r13, 4;
	mul.wide.u32 	%rd63, %r121, 4;
	add.s64 	%rd64, %rd4, %rd63;
	ld.global.u32 	%r122, [%rd64+256];
	shl.b32 	%r123, %r120, 2;
	add.s32 	%r124, %r9, %r123;
	ld.shared.u32 	%r125, [%r124];
	ld.shared.u32 	%r126, [%r124+64];
	mul.wide.u32 	%rd65, %r126, %r122;
	shr.u64 	%rd66, %rd65, %r15;
	mul.lo.s64 	%rd67, %rd66, %rd2;
	shr.u64 	%rd68, %rd67, %r14;
	mul.lo.s64 	%rd69, %rd68, %rd8;
	sub.s64 	%rd70, %rd65, %rd69;
	setp.lt.u64 	%p19, %rd70, %rd8;
	selp.b64 	%rd71, 0, %rd8, %p19;
	cvt.u32.u64 	%r127, %rd70;
	cvt.u32.u64 	%r128, %rd71;
	sub.s32 	%r129, %r127, %r128;
	add.s32 	%r130, %r125, %r129;
	setp.lt.u32 	%p20, %r130, %r1;
	selp.b32 	%r131, 0, %r1, %p20;
	sub.s32 	%r132, %r130, %r131;
	st.shared.u32 	[%r124], %r132;
	setp.lt.u32 	%p21, %r125, %r129;
	selp.b32 	%r133, %r1, 0, %p21;
	sub.s32 	%r134, %r125, %r129;
	add.s32 	%r135, %r134, %r133;
	st.shared.u32 	[%r124+64], %r135;
	bar.sync 	0;
	and.b32  	%r136, %r27, 2032;
	and.b32  	%r137, %r3, 7;
	or.b32  	%r138, %r136, %r137;
	shr.u32 	%r139, %r13, 3;
	mul.wide.u32 	%rd72, %r139, 4;
	add.s64 	%rd73, %rd4, %rd72;
	ld.global.u32 	%r140, [%rd73+512];
	shl.b32 	%r141, %r138, 2;
	add.s32 	%r142, %r9, %r141;
	ld.shared.u32 	%r143, [%r142];
	ld.shared.u32 	%r144, [%r142+32];
	mul.wide.u32 	%rd74, %r144, %r140;
	shr.u64 	%rd75, %rd74, %r15;
	mul.lo.s64 	%rd76, %rd75, %rd2;
	shr.u64 	%rd77, %rd76, %r14;
	mul.lo.s64 	%rd78, %rd77, %rd8;
	sub.s64 	%rd79, %rd74, %rd78;
	setp.lt.u64 	%p22, %rd79, %rd8;
	selp.b64 	%rd80, 0, %rd8, %p22;
	cvt.u32.u64 	%r145, %rd79;
	cvt.u32.u64 	%r146, %rd80;
	sub.s32 	%r147, %r145, %r146;
	add.s32 	%r148, %r143, %r147;
	setp.lt.u32 	%p23, %r148, %r1;
	selp.b32 	%r149, 0, %r1, %p23;
	sub.s32 	%r150, %r148, %r149;
	st.shared.u32 	[%r142], %r150;
	setp.lt.u32 	%p24, %r143, %r147;
	selp.b32 	%r151, %r1, 0, %p24;
	sub.s32 	%r152, %r143, %r147;
	add.s32 	%r153, %r152, %r151;
	st.shared.u32 	[%r142+32], %r153;
	bar.sync 	0;
	and.b32  	%r154, %r27, 2040;
	and.b32  	%r155, %r3, 3;
	or.b32  	%r156, %r154, %r155;
	and.b32  	%r157, %r13, -4;
	cvt.u64.u32 	%rd81, %r157;
	add.s64 	%rd82, %rd4, %rd81;
	ld.global.u32 	%r158, [%rd82+1024];
	shl.b32 	%r159, %r156, 2;
	add.s32 	%r160, %r9, %r159;
	ld.shared.u32 	%r161, [%r160];
	ld.shared.u32 	%r162, [%r160+16];
	mul.wide.u32 	%rd83, %r162, %r158;
	shr.u64 	%rd84, %rd83, %r15;
	mul.lo.s64 	%rd85, %rd84, %rd2;
	shr.u64 	%rd86, %rd85, %r14;
	mul.lo.s64 	%rd87, %rd86, %rd8;
	sub.s64 	%rd88, %rd83, %rd87;
	setp.lt.u64 	%p25, %rd88, %rd8;
	selp.b64 	%rd89, 0, %rd8, %p25;
	cvt.u32.u64 	%r163, %rd88;
	cvt.u32.u64 	%r164, %rd89;
	sub.s32 	%r165, %r163, %r164;
	add.s32 	%r166, %r161, %r165;
	setp.lt.u32 	%p26, %r166, %r1;
	selp.b32 	%r167, 0, %r1, %p26;
	sub.s32 	%r168, %r166, %r167;
	st.shared.u32 	[%r160], %r168;
	setp.lt.u32 	%p27, %r161, %r165;
	selp.b32 	%r169, %r1, 0, %p27;
	sub.s32 	%r170, %r161, %r165;
	add.s32 	%r171, %r170, %r169;
	st.shared.u32 	[%r160+16], %r171;
	bar.sync 	0;
	and.b32  	%r172, %r27, 2044;
	and.b32  	%r173, %r3, 1;
	or.b32  	%r174, %r172, %r173;
	shr.u32 	%r175, %r13, 1;
	mul.wide.u32 	%rd90, %r175, 4;
	add.s64 	%rd91, %rd4, %rd90;
	ld.global.u32 	%r176, [%rd91+2048];
	shl.b32 	%r177, %r174, 2;
	add.s32 	%r178, %r9, %r177;
	ld.shared.u32 	%r179, [%r178];
	ld.shared.u32 	%r180, [%r178+8];
	mul.wide.u32 	%rd92, %r180, %r176;
	shr.u64 	%rd93, %rd92, %r15;
	mul.lo.s64 	%rd94, %rd93, %rd2;
	shr.u64 	%rd95, %rd94, %r14;
	mul.lo.s64 	%rd96, %rd95, %rd8;
	sub.s64 	%rd97, %rd92, %rd96;
	setp.lt.u64 	%p28, %rd97, %rd8;
	selp.b64 	%rd98, 0, %rd8, %p28;
	cvt.u32.u64 	%r181, %rd97;
	cvt.u32.u64 	%r182, %rd98;
	sub.s32 	%r183, %r181, %r182;
	add.s32 	%r184, %r179, %r183;
	setp.lt.u32 	%p29, %r184, %r1;
	selp.b32 	%r185, 0, %r1, %p29;
	sub.s32 	%r186, %r184, %r185;
	st.shared.u32 	[%r178], %r186;
	setp.lt.u32 	%p30, %r179, %r183;
	selp.b32 	%r187, %r1, 0, %p30;
	sub.s32 	%r188, %r179, %r183;
	add.s32 	%r189, %r188, %r187;
	st.shared.u32 	[%r178+8], %r189;
	bar.sync 	0;
	mul.wide.s32 	%rd99, %r13, 4;
	add.s64 	%rd100, %rd4, %rd99;
	ld.global.u32 	%r190, [%rd100+4096];
	add.s32 	%r191, %r10, %r8;
	ld.shared.v2.u32 	{%r192, %r193}, [%r191];
	mul.wide.u32 	%rd101, %r193, %r190;
	shr.u64 	%rd102, %rd101, %r15;
	mul.lo.s64 	%rd103, %rd102, %rd2;
	shr.u64 	%rd104, %rd103, %r14;
	mul.lo.s64 	%rd105, %rd104, %rd8;
	sub.s64 	%rd106, %rd101, %rd105;
	setp.lt.u64 	%p31, %rd106, %rd8;
	selp.b64 	%rd107, 0, %rd8, %p31;
	cvt.u32.u64 	%r194, %rd106;
	cvt.u32.u64 	%r195, %rd107;
	sub.s32 	%r196, %r194, %r195;
	add.s32 	%r197, %r192, %r196;
	setp.lt.u32 	%p32, %r197, %r1;
	selp.b32 	%r198, 0, %r1, %p32;
	sub.s32 	%r199, %r197, %r198;
	setp.lt.u32 	%p33, %r192, %r196;
	selp.b32 	%r200, %r1, 0, %p33;
	sub.s32 	%r201, %r192, %r196;
	add.s32 	%r202, %r201, %r200;
	st.shared.v2.u32 	[%r191], {%r199, %r202};
	bar.sync 	0;
	ld.shared.u32 	%r203, [%r10];
	st.global.u32 	[%rd7], %r203;
	ld.shared.u32 	%r204, [%r10+4096];
	st.global.u32 	[%rd7+4096], %r204;
	ret;

}
	// .globl	_Z22GSBasedINTTInnerSinglePjjjiS_
.visible .entry _Z22GSBasedINTTInnerSinglePjjjiS_(
	.param .u64 .ptr .align 1 _Z22GSBasedINTTInnerSinglePjjjiS__param_0,
	.param .u32 _Z22GSBasedINTTInnerSinglePjjjiS__param_1,
	.param .u32 _Z22GSBasedINTTInnerSinglePjjjiS__param_2,
	.param .u32 _Z22GSBasedINTTInnerSinglePjjjiS__param_3,
	.param .u64 .ptr .align 1 _Z22GSBasedINTTInnerSinglePjjjiS__param_4
)
{
	.reg .pred 	%p<56>;
	.reg .b32 	%r<277>;
	.reg .b64 	%rd<130>;

	ld.param.u64 	%rd1, [_Z22GSBasedINTTInnerSinglePjjjiS__param_0];
	ld.param.u32 	%r1, [_Z22GSBasedINTTInnerSinglePjjjiS__param_1];
	ld.param.u32 	%rd2, [_Z22GSBasedINTTInnerSinglePjjjiS__param_2];
	ld.param.u32 	%r2, [_Z22GSBasedINTTInnerSinglePjjjiS__param_3];
	ld.param.u64 	%rd3, [_Z22GSBasedINTTInnerSinglePjjjiS__param_4];
	cvta.to.global.u64 	%rd4, %rd3;
	cvta.to.global.u64 	%rd5, %rd1;
	mov.u32 	%r3, %tid.x;
	add.s32 	%r4, %r1, 1;
	shr.u32 	%r5, %r4, 1;
	mov.u32 	%r6, %ctaid.x;
	shl.b32 	%r7, %r6, 11;
	or.b32  	%r8, %r3, %r7;
	mul.wide.u32 	%rd6, %r8, 4;
	add.s64 	%rd7, %rd5, %rd6;
	ld.global.u32 	%r9, [%rd7];
	shl.b32 	%r10, %r3, 2;
	mov.u32 	%r11, shared_array;
	add.s32 	%r12, %r11, %r10;
	st.shared.u32 	[%r12], %r9;
	ld.global.u32 	%r13, [%rd7+4096];
	st.shared.u32 	[%r12+4096], %r13;
	bar.sync 	0;
	shl.b32 	%r14, %r6, 10;
	sub.s32 	%r15, %r8, %r14;
	cvt.u64.u32 	%rd8, %r1;
	add.s32 	%r16, %r2, 2;
	add.s32 	%r17, %r2, -2;
	mul.wide.s32 	%rd9, %r15, 4;
	add.s64 	%rd10, %rd4, %rd9;
	ld.global.u32 	%r18, [%rd10+4096];
	add.s32 	%r19, %r12, %r10;
	ld.shared.v2.u32 	{%r20, %r21}, [%r19];
	add.s32 	%r22, %r21, %r20;
	setp.lt.u32 	%p1, %r22, %r1;
	selp.b32 	%r23, 0, %r1, %p1;
	sub.s32 	%r24, %r22, %r23;
	shr.u32 	%r25, %r24, 1;
	and.b32  	%r26, %r24, 1;
	setp.eq.b32 	%p2, %r26, 1;
	selp.b32 	%r27, %r5, 0, %p2;
	add.s32 	%r28, %r27, %r25;
	setp.lt.u32 	%p3, %r20, %r21;
	selp.b32 	%r29, %r1, 0, %p3;
	sub.s32 	%r30, %r20, %r21;
	add.s32 	%r31, %r30, %r29;
	mul.wide.u32 	%rd11, %r31, %r18;
	shr.u64 	%rd12, %rd11, %r17;
	mul.lo.s64 	%rd13, %rd12, %rd2;
	shr.u64 	%rd14, %rd13, %r16;
	mul.lo.s64 	%rd15, %rd14, %rd8;
	sub.s64 	%rd16, %rd11, %rd15;
	setp.lt.u64 	%p4, %rd16, %rd8;
	selp.b64 	%rd17, 0, %rd8, %p4;
	sub.s64 	%rd18, %rd16, %rd17;
	cvt.u32.u64 	%r32, %rd16;
	cvt.u32.u64 	%r33, %rd17;
	sub.s32 	%r34, %r32, %r33;
	shr.u32 	%r35, %r34, 1;
	and.b64  	%rd19, %rd18, 1;
	setp.eq.b64 	%p5, %rd19, 1;
	selp.b32 	%r36, %r5, 0, %p5;
	add.s32 	%r37, %r35, %r36;
	st.shared.v2.u32 	[%r19], {%r28, %r37};
	bar.sync 	0;
	shr.u32 	%r38, %r15, 1;
	mul.wide.u32 	%rd20, %r38, 4;
	add.s64 	%rd21, %rd4, %rd20;
	ld.global.u32 	%r39, [%rd21+2048];
	and.b32  	%r40, %r10, 4;
	shl.b32 	%r41, %r3, 3;
	and.b32  	%r42, %r41, 8176;
	or.b32  	%r43, %r42, %r40;
	add.s32 	%r44, %r11, %r43;
	ld.shared.u32 	%r45, [%r44];
	ld.shared.u32 	%r46, [%r44+8];
	add.s32 	%r47, %r46, %r45;
	setp.lt.u32 	%p6, %r47, %r1;
	selp.b32 	%r48, 0, %r1, %p6;
	sub.s32 	%r49, %r47, %r48;
	shr.u32 	%r50, %r49, 1;
	and.b32  	%r51, %r49, 1;
	setp.eq.b32 	%p7, %r51, 1;
	selp.b32 	%r52, %r5, 0, %p7;
	add.s32 	%r53, %r52, %r50;
	st.shared.u32 	[%r44], %r53;
	setp.lt.u32 	%p8, %r45, %r46;
	selp.b32 	%r54, %r1, 0, %p8;
	sub.s32 	%r55, %r45, %r46;
	add.s32 	%r56, %r55, %r54;
	mul.wide.u32 	%rd22, %r56, %r39;
	shr.u64 	%rd23, %rd22, %r17;
	mul.lo.s64 	%rd24, %rd23, %rd2;
	shr.u64 	%rd25, %rd24, %r16;
	mul.lo.s64 	%rd26, %rd25, %rd8;
	sub.s64 	%rd27, %rd22, %rd26;
	setp.lt.u64 	%p9, %rd27, %rd8;
	selp.b64 	%rd28, 0, %rd8, %p9;
	sub.s64 	%rd29, %rd27, %rd28;
	cvt.u32.u64 	%r57, %rd27;
	cvt.u32.u64 	%r58, %rd28;
	sub.s32 	%r59, %r57, %r58;
	shr.u32 	%r60, %r59, 1;
	and.b64  	%rd30, %rd29, 1;
	setp.eq.b64 	%p10, %rd30, 1;
	selp.b32 	%r61, %r5, 0, %p10;
	add.s32 	%r62, %r60, %r61;
	st.shared.u32 	[%r44+8], %r62;
	bar.sync 	0;
	and.b32  	%r63, %r15, -4;
	cvt.u64.u32 	%rd31, %r63;
	add.s64 	%rd32, %rd4, %rd31;
	ld.global.u32 	%r64, [%rd32+1024];
	and.b32  	%r65, %r10, 12;
	and.b32  	%r66, %r41, 8160;
	or.b32  	%r67, %r66, %r65;
	add.s32 	%r68, %r11, %r67;
	ld.shared.u32 	%r69, [%r68];
	ld.shared.u32 	%r70, [%r68+16];
	add.s32 	%r71, %r70, %r69;
	setp.lt.u32 	%p11, %r71, %r1;
	selp.b32 	%r72, 0, %r1, %p11;
	sub.s32 	%r73, %r71, %r72;
	shr.u32 	%r74, %r73, 1;
	and.b32  	%r75, %r73, 1;
	setp.eq.b32 	%p12, %r75, 1;
	selp.b32 	%r76, %r5, 0, %p12;
	add.s32 	%r77, %r76, %r74;
	st.shared.u32 	[%r68], %r77;
	setp.lt.u32 	%p13, %r69, %r70;
	selp.b32 	%r78, %r1, 0, %p13;
	sub.s32 	%r79, %r69, %r70;
	add.s32 	%r80, %r79, %r78;
	mul.wide.u32 	%rd33, %r80, %r64;
	shr.u64 	%rd34, %rd33, %r17;
	mul.lo.s64 	%rd35, %rd34, %rd2;
	shr.u64 	%rd36, %rd35, %r16;
	mul.lo.s64 	%rd37, %rd36, %rd8;
	sub.s64 	%rd38, %rd33, %rd37;
	setp.lt.u64 	%p14, %rd38, %rd8;
	selp.b64 	%rd39, 0, %rd8, %p14;
	sub.s64 	%rd40, %rd38, %rd39;
	cvt.u32.u64 	%r81, %rd38;
	cvt.u32.u64 	%r82, %rd39;
	sub.s32 	%r83, %r81, %r82;
	shr.u32 	%r84, %r83, 1;
	and.b64  	%rd41, %rd40, 1;
	setp.eq.b64 	%p15, %rd41, 1;
	selp.b32 	%r85, %r5, 0, %p15;
	add.s32 	%r86, %r84, %r85;
	st.shared.u32 	[%r68+16], %r86;
	bar.sync 	0;
	shr.u32 	%r87, %r15, 3;
	mul.wide.u32 	%rd42, %r87, 4;
	add.s64 	%rd43, %rd4, %rd42;
	ld.global.u32 	%r88, [%rd43+512];
	and.b32  	%r89, %r10, 28;
	and.b32  	%r90, %r41, 8128;
	or.b32  	%r91, %r90, %r89;
	add.s32 	%r92, %r11, %r91;
	ld.shared.u32 	%r93, [%r92];
	ld.shared.u32 	%r94, [%r92+32];
	add.s32 	%r95, %r94, %r93;
	setp.lt.u32 	%p16, %r95, %r1;
	selp.b32 	%r96, 0, %r1, %p16;
	sub.s32 	%r97, %r95, %r96;
	shr.u32 	%r98, %r97, 1;
	and.b32  	%r99, %r97, 1;
	setp.eq.b32 	%p17, %r99, 1;
	selp.b32 	%r100, %r5, 0, %p17;
	add.s32 	%r101, %r100, %r98;
	st.shared.u32 	[%r92], %r101;
	setp.lt.u32 	%p18, %r93, %r94;
	selp.b32 	%r102, %r1, 0, %p18;
	sub.s32 	%r103, %r93, %r94;
	add.s32 	%r104, %r103, %r102;
	mul.wide.u32 	%rd44, %r104, %r88;
	shr.u64 	%rd45, %rd44, %r17;
	mul.lo.s64 	%rd46, %rd45, %rd2;
	shr.u64 	%rd47, %rd46, %r16;
	mul.lo.s64 	%rd48, %rd47, %rd8;
	sub.s64 	%rd49, %rd44, %rd48;
	setp.lt.u64 	%p19, %rd49, %rd8;
	selp.b64 	%rd50, 0, %rd8, %p19;
	sub.s64 	%rd51, %rd49, %rd50;
	cvt.u32.u64 	%r105, %rd49;
	cvt.u32.u64 	%r106, %rd50;
	sub.s32 	%r107, %r105, %r106;
	shr.u32 	%r108, %r107, 1;
	and.b64  	%rd52, %rd51, 1;
	setp.eq.b64 	%p20, %rd52, 1;
	selp.b32 	%r109, %r5, 0, %p20;
	add.s32 	%r110, %r108, %r109;
	st.shared.u32 	[%r92+32], %r110;
	bar.sync 	0;
	shr.u32 	%r111, %r15, 4;
	mul.wide.u32 	%rd53, %r111, 4;
	add.s64 	%rd54, %rd4, %rd53;
	ld.global.u32 	%r112, [%rd54+256];
	and.b32  	%r113, %r10, 60;
	and.b32  	%r114, %r41, 8064;
	or.b32  	%r115, %r114, %r113;
	add.s32 	%r116, %r11, %r115;
	ld.shared.u32 	%r117, [%r116];
	ld.shared.u32 	%r118, [%r116+64];
	add.s32 	%r119, %r118, %r117;
	setp.lt.u32 	%p21, %r119, %r1;
	selp.b32 	%r120, 0, %r1, %p21;
	sub.s32 	%r121, %r119, %r120;
	shr.u32 	%r122, %r121, 1;
	and.b32  	%r123, %r121, 1;
	setp.eq.b32 	%p22, %r123, 1;
	selp.b32 	%r124, %r5, 0, %p22;
	add.s32 	%r125, %r124, %r122;
	st.shared.u32 	[%r116], %r125;
	setp.lt.u32 	%p23, %r117, %r118;
	selp.b32 	%r126, %r1, 0, %p23;
	sub.s32 	%r127, %r117, %r118;
	add.s32 	%r128, %r127, %r126;
	mul.wide.u32 	%rd55, %r128, %r112;
	shr.u64 	%rd56, %rd55, %r17;
	mul.lo.s64 	%rd57, %rd56, %rd2;
	shr.u64 	%rd58, %rd57, %r16;
	mul.lo.s64 	%rd59, %rd58, %rd8;
	sub.s64 	%rd60, %rd55, %rd59;
	setp.lt.u64 	%p24, %rd60, %rd8;
	selp.b64 	%rd61, 0, %rd8, %p24;
	sub.s64 	%rd62, %rd60, %rd61;
	cvt.u32.u64 	%r129, %rd60;
	cvt.u32.u64 	%r130, %rd61;
	sub.s32 	%r131, %r129, %r130;
	shr.u32 	%r132, %r131, 1;
	and.b64  	%rd63, %rd62, 1;
	setp.eq.b64 	%p25, %rd63, 1;
	selp.b32 	%r133, %r5, 0, %p25;
	add.s32 	%r134, %r132, %r133;
	st.shared.u32 	[%r116+64], %r134;
	bar.sync 	0;
	shr.u32 	%r135, %r15, 5;
	mul.wide.u32 	%rd64, %r135, 4;
	add.s64 	%rd65, %rd4, %rd64;
	ld.global.u32 	%r136, [%rd65+128];
	and.b32  	%r137, %r10, 124;
	and.b32  	%r138, %r41, 7936;
	or.b32  	%r139, %r138, %r137;
	add.s32 	%r140, %r11, %r139;
	ld.shared.u32 	%r141, [%r140];
	ld.shared.u32 	%r142, [%r140+128];
	add.s32 	%r143, %r142, %r141;
	setp.lt.u32 	%p26, %r143, %r1;
	selp.b32 	%r144, 0, %r1, %p26;
	sub.s32 	%r145, %r143, %r144;
	shr.u32 	%r146, %r145, 1;
	and.b32  	%r147, %r145, 1;
	setp.eq.b32 	%p27, %r147, 1;
	selp.b32 	%r148, %r5, 0, %p27;
	add.s32 	%r149, %r148, %r146;
	st.shared.u32 	[%r140], %r149;
	setp.lt.u32 	%p28, %r141, %r142;
	selp.b32 	%r150, %r1, 0, %p28;
	sub.s32 	%r151, %r141, %r142;
	add.s32 	%r152, %r151, %r150;
	mul.wide.u32 	%rd66, %r152, %r136;
	shr.u64 	%rd67, %rd66, %r17;
	mul.lo.s64 	%rd68, %rd67, %rd2;
	shr.u64 	%rd69, %rd68, %r16;
	mul.lo.s64 	%rd70, %rd69, %rd8;
	sub.s64 	%rd71, %rd66, %rd70;
	setp.lt.u64 	%p29, %rd71, %rd8;
	selp.b64 	%rd72, 0, %rd8, %p29;
	sub.s64 	%rd73, %rd71, %rd72;
	cvt.u32.u64 	%r153, %rd71;
	cvt.u32.u64 	%r154, %rd72;
	sub.s32 	%r155, %r153, %r154;
	shr.u32 	%r156, %r155, 1;
	and.b64  	%rd74, %rd73, 1;
	setp.eq.b64 	%p30, %rd74, 1;
	selp.b32 	%r157, %r5, 0, %p30;
	add.s32 	%r158, %r156, %r157;
	st.shared.u32 	[%r140+128], %r158;
	bar.sync 	0;
	shr.u32 	%r159, %r15, 6;
	mul.wide.u32 	%rd75, %r159, 4;
	add.s64 	%rd76, %rd4, %rd75;
	ld.global.u32 	%r160, [%rd76+64];
	and.b32  	%r161, %r10, 252;
	and.b32  	%r162, %r41, 7680;
	or.b32  	%r163, %r162, %r161;
	add.s32 	%r164, %r11, %r163;
	ld.shared.u32 	%r165, [%r164];
	ld.shared.u32 	%r166, [%r164+256];
	add.s32 	%r167, %r166, %r165;
	setp.lt.u32 	%p31, %r167, %r1;
	selp.b32 	%r168, 0, %r1, %p31;
	sub.s32 	%r169, %r167, %r168;
	shr.u32 	%r170, %r169, 1;
	and.b32  	%r171, %r169, 1;
	setp.eq.b32 	%p32, %r171, 1;
	selp.b32 	%r172, %r5, 0, %p32;
	add.s32 	%r173, %r172, %r170;
	st.shared.u32 	[%r164], %r173;
	setp.lt.u32 	%p33, %r165, %r166;
	selp.b32 	%r174, %r1, 0, %p33;
	sub.s32 	%r175, %r165, %r166;
	add.s32 	%r176, %r175, %r174;
	mul.wide.u32 	%rd77, %r176, %r160;
	shr.u64 	%rd78, %rd77, %r17;
	mul.lo.s64 	%rd79, %rd78, %rd2;
	shr.u64 	%rd80, %rd79, %r16;
	mul.lo.s64 	%rd81, %rd80, %rd8;
	sub.s64 	%rd82, %rd77, %rd81;
	setp.lt.u64 	%p34, %rd82, %rd8;
	selp.b64 	%rd83, 0, %rd8, %p34;
	sub.s64 	%rd84, %rd82, %rd83;
	cvt.u32.u64 	%r177, %rd82;
	cvt.u32.u64 	%r178, %rd83;
	sub.s32 	%r179, %r177, %r178;
	shr.u32 	%r180, %r179, 1;
	and.b64  	%rd85, %rd84, 1;
	setp.eq.b64 	%p35, %rd85, 1;
	selp.b32 	%r181, %r5, 0, %p35;
	add.s32 	%r182, %r180, %r181;
	st.shared.u32 	[%r164+256], %r182;
	bar.sync 	0;
	shr.u32 	%r183, %r15, 7;
	mul.wide.u32 	%rd86, %r183, 4;
	add.s64 	%rd87, %rd4, %rd86;
	ld.global.u32 	%r184, [%rd87+32];
	and.b32  	%r185, %r10, 508;
	and.b32  	%r186, %r41, 7168;
	or.b32  	%r187, %r186, %r185;
	add.s32 	%r188, %r11, %r187;
	ld.shared.u32 	%r189, [%r188];
	ld.shared.u32 	%r190, [%r188+512];
	add.s32 	%r191, %r190, %r189;
	setp.lt.u32 	%p36, %r191, %r1;
	selp.b32 	%r192, 0, %r1, %p36;
	sub.s32 	%r193, %r191, %r192;
	shr.u32 	%r194, %r193, 1;
	and.b32  	%r195, %r193, 1;
	setp.eq.b32 	%p37, %r195, 1;
	selp.b32 	%r196, %r5, 0, %p37;
	add.s32 	%r197, %r196, %r194;
	st.shared.u32 	[%r188], %r197;
	setp.lt.u32 	%p38, %r189, %r190;
	selp.b32 	%r198, %r1, 0, %p38;
	sub.s32 	%r199, %r189, %r190;
	add.s32 	%r200, %r199, %r198;
	mul.wide.u32 	%rd88, %r200, %r184;
	shr.u64 	%rd89, %rd88, %r17;
	mul.lo.s64 	%rd90, %rd89, %rd2;
	shr.u64 	%rd91, %rd90, %r16;
	mul.lo.s64 	%rd92, %rd91, %rd8;
	sub.s64 	%rd93, %rd88, %rd92;
	setp.lt.u64 	%p39, %rd93, %rd8;
	selp.b64 	%rd94, 0, %rd8, %p39;
	sub.s64 	%rd95, %rd93, %rd94;
	cvt.u32.u64 	%r201, %rd93;
	cvt.u32.u64 	%r202, %rd94;
	sub.s32 	%r203, %r201, %r202;
	shr.u32 	%r204, %r203, 1;
	and.b64  	%rd96, %rd95, 1;
	setp.eq.b64 	%p40, %rd96, 1;
	selp.b32 	%r205, %r5, 0, %p40;
	add.s32 	%r206, %r204, %r205;
	st.shared.u32 	[%r188+512], %r206;
	bar.sync 	0;
	shr.u32 	%r207, %r15, 8;
	mul.wide.u32 	%rd97, %r207, 4;
	add.s64 	%rd98, %rd4, %rd97;
	ld.global.u32 	%r208, [%rd98+16];
	and.b32  	%r209, %r10, 1020;
	and.b32  	%r210, %r41, 6144;
	or.b32  	%r211, %r210, %r209;
	add.s32 	%r212, %r11, %r211;
	ld.shared.u32 	%r213, [%r212];
	ld.shared.u32 	%r214, [%r212+1024];
	add.s32 	%r215, %r214, %r213;
	setp.lt.u32 	%p41, %r215, %r1;
	selp.b32 	%r216, 0, %r1, %p41;
	sub.s32 	%r217, %r215, %r216;
	shr.u32 	%r218, %r217, 1;
	and.b32  	%r219, %r217, 1;
	setp.eq.b32 	%p42, %r219, 1;
	selp.b32 	%r220, %r5, 0, %p42;
	add.s32 	%r221, %r220, %r218;
	st.shared.u32 	[%r212], %r221;
	setp.lt.u32 	%p43, %r213, %r214;
	selp.b32 	%r222, %r1, 0, %p43;
	sub.s32 	%r223, %r213, %r214;
	add.s32 	%r224, %r223, %r222;
	mul.wide.u32 	%rd99, %r224, %r208;
	shr.u64 	%rd100, %rd99, %r17;
	mul.lo.s64 	%rd101, %rd100, %rd2;
	shr.u64 	%rd102, %rd101, %r16;
	mul.lo.s64 	%rd103, %rd102, %rd8;
	sub.s64 	%rd104, %rd99, %rd103;
	setp.lt.u64 	%p44, %rd104, %rd8;
	selp.b64 	%rd105, 0, %rd8, %p44;
	sub.s64 	%rd106, %rd104, %rd105;
	cvt.u32.u64 	%r225, %rd104;
	cvt.u32.u64 	%r226, %rd105;
	sub.s32 	%r227, %r225, %r226;
	shr.u32 	%r228, %r227, 1;
	and.b64  	%rd107, %rd106, 1;
	setp.eq.b64 	%p45, %rd107, 1;
	selp.b32 	%r229, %r5, 0, %p45;
	add.s32 	%r230, %r228, %r229;
	st.shared.u32 	[%r212+1024], %r230;
	bar.sync 	0;
	shr.u32 	%r231, %r15, 9;
	mul.wide.u32 	%rd108, %r231, 4;
	add.s64 	%rd109, %rd4, %rd108;
	ld.global.u32 	%r232, [%rd109+8];
	and.b32  	%r233, %r10, 2044;
	and.b32  	%r234, %r41, 4096;
	or.b32  	%r235, %r234, %r233;
	add.s32 	%r236, %r11, %r235;
	ld.shared.u32 	%r237, [%r236];
	ld.shared.u32 	%r238, [%r236+2048];
	add.s32 	%r239, %r238, %r237;
	setp.lt.u32 	%p46, %r239, %r1;
	selp.b32 	%r240, 0, %r1, %p46;
	sub.s32 	%r241, %r239, %r240;
	shr.u32 	%r242, %r241, 1;
	and.b32  	%r243, %r241, 1;
	setp.eq.b32 	%p47, %r243, 1;
	selp.b32 	%r244, %r5, 0, %p47;
	add.s32 	%r245, %r244, %r242;
	st.shared.u32 	[%r236], %r245;
	setp.lt.u32 	%p48, %r237, %r238;
	selp.b32 	%r246, %r1, 0, %p48;
	sub.s32 	%r247, %r237, %r238;
	add.s32 	%r248, %r247, %r246;
	mul.wide.u32 	%rd110, %r248, %r232;
	shr.u64 	%rd111, %rd110, %r17;
	mul.lo.s64 	%rd112, %rd111, %rd2;
	shr.u64 	%rd113, %rd112, %r16;
	mul.lo.s64 	%rd114, %rd113, %rd8;
	sub.s64 	%rd115, %rd110, %rd114;
	setp.lt.u64 	%p49, %rd115, %rd8;
	selp.b64 	%rd116, 0, %rd8, %p49;
	sub.s64 	%rd117, %rd115, %rd116;
	cvt.u32.u64 	%r249, %rd115;
	cvt.u32.u64 	%r250, %rd116;
	sub.s32 	%r251, %r249, %r250;
	shr.u32 	%r252, %r251, 1;
	and.b64  	%rd118, %rd117, 1;
	setp.eq.b64 	%p50, %rd118, 1;
	selp.b32 	%r253, %r5, 0, %p50;
	add.s32 	%r254, %r252, %r253;
	st.shared.u32 	[%r236+2048], %r254;
	bar.sync 	0;
	shr.u32 	%r255, %r15, 10;
	mul.wide.u32 	%rd119, %r255, 4;
	add.s64 	%rd120, %rd4, %rd119;
	ld.global.u32 	%r256, [%rd120+4];
	ld.shared.u32 	%r257, [%r12];
	ld.shared.u32 	%r258, [%r12+4096];
	add.s32 	%r259, %r258, %r257;
	setp.lt.u32 	%p51, %r259, %r1;
	selp.b32 	%r260, 0, %r1, %p51;
	sub.s32 	%r261, %r259, %r260;
	shr.u32 	%r262, %r261, 1;
	and.b32  	%r263, %r261, 1;
	setp.eq.b32 	%p52, %r263, 1;
	selp.b32 	%r264, %r5, 0, %p52;
	add.s32 	%r265, %r264, %r262;
	st.shared.u32 	[%r12], %r265;
	setp.lt.u32 	%p53, %r257, %r258;
	selp.b32 	%r266, %r1, 0, %p53;
	sub.s32 	%r267, %r257, %r258;
	add.s32 	%r268, %r267, %r266;
	mul.wide.u32 	%rd121, %r268, %r256;
	shr.u64 	%rd122, %rd121, %r17;
	mul.lo.s64 	%rd123, %rd122, %rd2;
	shr.u64 	%rd124, %rd123, %r16;
	mul.lo.s64 	%rd125, %rd124, %rd8;
	sub.s64 	%rd126, %rd121, %rd125;
	setp.lt.u64 	%p54, %rd126, %rd8;
	selp.b64 	%rd127, 0, %rd8, %p54;
	sub.s64 	%rd128, %rd126, %rd127;
	cvt.u32.u64 	%r269, %rd126;
	cvt.u32.u64 	%r270, %rd127;
	sub.s32 	%r271, %r269, %r270;
	shr.u32 	%r272, %r271, 1;
	and.b64  	%rd129, %rd128, 1;
	setp.eq.b64 	%p55, %rd129, 1;
	selp.b32 	%r273, %r5, 0, %p55;
	add.s32 	%r274, %r272, %r273;
	st.shared.u32 	[%r12+4096], %r274;
	bar.sync 	0;
	ld.shared.u32 	%r275, [%r12];
	st.global.u32 	[%rd7], %r275;
	ld.shared.u32 	%r276, [%r12+4096];
	st.global.u32 	[%rd7+4096], %r276;
	ret;

}


// ===== COMPILED SASS (sm_100) =====

	.target	sm_100

	.elftype	@"ET_EXEC"


//--------------------- .note.nv.tkinfo           --------------------------
	.section	.note.nv.tkinfo,"",@"SHT_NOTE"
	.sectionflags	@"SHF_NOTE_NV_TKINFO"
	.tkinfo
        /*0018*/ 	.word	0x00000002
        /*0030*/ 	.string	""
        /*0030*/ 	.string	"ptxas"
        /*0030*/ 	.string	"Cuda compilation tools, release 13.0, V13.0.88"
        /*0030*/ 	.string	"Build cuda_13.0.r13.0/compiler.36424714_0"
        /*0030*/ 	.string	"-arch sm_100 -m 64 "



//--------------------- .note.nv.cuinfo           --------------------------
	.section	.note.nv.cuinfo,"",@"SHT_NOTE"
	.sectionflags	@"SHF_NOTE_NV_CUINFO"
        /*0018*/ 	.short	0x0002
        /*001a*/ 	.short	0x0064
        /*001c*/ 	.short	0x0082
	.zero		2


//--------------------- .nv.info                  --------------------------
	.section	.nv.info,"",@"SHT_CUDA_INFO"
	.align	4


	//----- nvinfo : EIATTR_REGCOUNT
	.align		4
        /*0000*/ 	.byte	0x04, 0x2f
        /*0002*/ 	.short	(.L_1 - .L_0)
	.align		4
.L_0:
        /*0004*/ 	.word	index@(_Z21CTBasedNTTInnerSinglePjjjiS_)
        /*0008*/ 	.word	0x00000018


	//----- nvinfo : EIATTR_FRAME_SIZE
	.align		4
.L_1:
        /*000c*/ 	.byte	0x04, 0x11
        /*000e*/ 	.short	(.L_3 - .L_2)
	.align		4
.L_2:
        /*0010*/ 	.word	index@(_Z21CTBasedNTTInnerSinglePjjjiS_)
        /*0014*/ 	.word	0x00000000


	//----- nvinfo : EIATTR_REGCOUNT
	.align		4
.L_3:
        /*0018*/ 	.byte	0x04, 0x2f
        /*001a*/ 	.short	(.L_5 - .L_4)
	.align		4
.L_4:
        /*001c*/ 	.word	index@(_Z22GSBasedINTTInnerSinglePjjjiS_)
        /*0020*/ 	.word	0x00000018


	//----- nvinfo : EIATTR_FRAME_SIZE
	.align		4
.L_5:
        /*0024*/ 	.byte	0x04, 0x11
        /*0026*/ 	.short	(.L_7 - .L_6)
	.align		4
.L_6:
        /*0028*/ 	.word	index@(_Z22GSBasedINTTInnerSinglePjjjiS_)
        /*002c*/ 	.word	0x00000000


	//----- nvinfo : EIATTR_MIN_STACK_SIZE
	.align		4
.L_7:
        /*0030*/ 	.byte	0x04, 0x12
        /*0032*/ 	.short	(.L_9 - .L_8)
	.align		4
.L_8:
        /*0034*/ 	.word	index@(_Z22GSBasedINTTInnerSinglePjjjiS_)
        /*0038*/ 	.word	0x00000000


	//----- nvinfo : EIATTR_MIN_STACK_SIZE
	.align		4
.L_9:
        /*003c*/ 	.byte	0x04, 0x12
        /*003e*/ 	.short	(.L_11 - .L_10)
	.align		4
.L_10:
        /*0040*/ 	.word	index@(_Z21CTBasedNTTInnerSinglePjjjiS_)
        /*0044*/ 	.word	0x00000000
.L_11:


//--------------------- .nv.compat                --------------------------
	.section	.nv.compat,"",@"SHT_CUDA_COMPAT_INFO"
	.align	4
        /*0000*/ 	.byte	0x02, 0x09, 0x00, 0x00, 0x02, 0x02, 0x01, 0x00, 0x02, 0x05, 0x05, 0x00, 0x03, 0x07, 0x01, 0x01
        /*0010*/ 	.byte	0x02, 0x03, 0x00, 0x00, 0x02, 0x06, 0x01, 0x00, 0x04, 0x0b, 0x08, 0x00, 0x09, 0x00, 0x00, 0x00
        /*0020*/ 	.byte	0x00, 0x00, 0x00, 0x00


//--------------------- .nv.info._Z22GSBasedINTTInnerSinglePjjjiS_ --------------------------
	.section	.nv.info._Z22GSBasedINTTInnerSinglePjjjiS_,"",@"SHT_CUDA_INFO"
	.sectionflags	@""
	.align	4


	//----- nvinfo : EIATTR_CUDA_API_VERSION
	.align		4
        /*0000*/ 	.byte	0x04, 0x37
        /*0002*/ 	.short	(.L_13 - .L_12)
.L_12:
        /*0004*/ 	.word	0x00000082


	//----- nvinfo : EIATTR_KPARAM_INFO
	.align		4
.L_13:
        /*0008*/ 	.byte	0x04, 0x17
        /*000a*/ 	.short	(.L_15 - .L_14)
.L_14:
        /*000c*/ 	.word	0x00000000
        /*0010*/ 	.short	0x0004
        /*0012*/ 	.short	0x0018
        /*0014*/ 	.byte	0x00, 0xf5, 0x21, 0x00


	//----- nvinfo : EIATTR_KPARAM_INFO
	.align		4
.L_15:
        /*0018*/ 	.byte	0x04, 0x17
        /*001a*/ 	.short	(.L_17 - .L_16)
.L_16:
        /*001c*/ 	.word	0x00000000
        /*0020*/ 	.short	0x0003
        /*0022*/ 	.short	0x0010
        /*0024*/ 	.byte	0x00, 0xf0, 0x11, 0x00


	//----- nvinfo : EIATTR_KPARAM_INFO
	.align		4
.L_17:
        /*0028*/ 	.byte	0x04, 0x17
        /*002a*/ 	.short	(.L_19 - .L_18)
.L_18:
        /*002c*/ 	.word	0x00000000
        /*0030*/ 	.short	0x0002
        /*0032*/ 	.short	0x000c
        /*0034*/ 	.byte	0x00, 0xf0, 0x11, 0x00


	//----- nvinfo : EIATTR_KPARAM_INFO
	.align		4
.L_19:
        /*0038*/ 	.byte	0x04, 0x17
        /*003a*/ 	.short	(.L_21 - .L_20)
.L_20:
        /*003c*/ 	.word	0x00000000
        /*0040*/ 	.short	0x0001
        /*0042*/ 	.short	0x0008
        /*0044*/ 	.byte	0x00, 0xf0, 0x11, 0x00


	//----- nvinfo : EIATTR_KPARAM_INFO
	.align		4
.L_21:
        /*0048*/ 	.byte	0x04, 0x17
        /*004a*/ 	.short	(.L_23 - .L_22)
.L_22:
        /*004c*/ 	.word	0x00000000
        /*0050*/ 	.short	0x0000
        /*0052*/ 	.short	0x0000
        /*0054*/ 	.byte	0x00, 0xf5, 0x21, 0x00


	//----- nvinfo : EIATTR_SPARSE_MMA_MASK
	.align		4
.L_23:
        /*0058*/ 	.byte	0x03, 0x50
        /*005a*/ 	.short	0x0000


	//----- nvinfo : EIATTR_MAXREG_COUNT
	.align		4
        /*005c*/ 	.byte	0x03, 0x1b
        /*005e*/ 	.short	0x00ff


	//----- nvinfo : EIATTR_NUM_BARRIERS
	.align		4
        /*0060*/ 	.byte	0x02, 0x4c
        /*0062*/ 	.byte	0x01
	.zero		1


	//----- nvinfo : EIATTR_MERCURY_ISA_VERSION
	.align		4
        /*0064*/ 	.byte	0x03, 0x5f
        /*0066*/ 	.short	0x0101


	//----- nvinfo : EIATTR_VRC_CTA_INIT_COUNT
	.align		4
        /*0068*/ 	.byte	0x02, 0x4a
	.zero		1
	.zero		1


	//----- nvinfo : EIATTR_EXIT_INSTR_OFFSETS
	.align		4
        /*006c*/ 	.byte	0x04, 0x1c
        /*006e*/ 	.short	(.L_25 - .L_24)


	//   ....[0]....
.L_24:
        /*0070*/ 	.word	0x00002000


	//----- nvinfo : EIATTR_CBANK_PARAM_SIZE
	.align		4
.L_25:
        /*0074*/ 	.byte	0x03, 0x19
        /*0076*/ 	.short	0x0020


	//----- nvinfo : EIATTR_PARAM_CBANK
	.align		4
        /*0078*/ 	.byte	0x04, 0x0a
        /*007a*/ 	.short	(.L_27 - .L_26)
	.align		4
.L_26:
        /*007c*/ 	.word	index@(.nv.constant0._Z22GSBasedINTTInnerSinglePjjjiS_)
        /*0080*/ 	.short	0x0380
        /*0082*/ 	.short	0x0020


	//----- nvinfo : EIATTR_SW_WAR
	.align		4
.L_27:
        /*0084*/ 	.byte	0x04, 0x36
        /*0086*/ 	.short	(.L_29 - .L_28)
.L_28:
        /*0088*/ 	.word	0x00000008
.L_29:


//--------------------- .nv.info._Z21CTBasedNTTInnerSinglePjjjiS_ --------------------------
	.section	.nv.info._Z21CTBasedNTTInnerSinglePjjjiS_,"",@"SHT_CUDA_INFO"
	.sectionflags	@""
	.align	4


	//----- nvinfo : EIATTR_CUDA_API_VERSION
	.align		4
        /*0000*/ 	.byte	0x04, 0x37
        /*0002*/ 	.short	(.L_31 - .L_30)
.L_30:
        /*0004*/ 	.word	0x00000082


	//----- nvinfo : EIATTR_KPARAM_INFO
	.align		4
.L_31:
        /*0008*/ 	.byte	0x04, 0x17
        /*000a*/ 	.short	(.L_33 - .L_32)
.L_32:
        /*000c*/ 	.word	0x00000000
        /*0010*/ 	.short	0x0004
        /*0012*/ 	.short	0x0018
        /*0014*/ 	.byte	0x00, 0xf5, 0x21, 0x00


	//----- nvinfo : EIATTR_KPARAM_INFO
	.align		4
.L_33:
        /*0018*/ 	.byte	0x04, 0x17
        /*001a*/ 	.short	(.L_35 - .L_34)
.L_34:
        /*001c*/ 	.word	0x00000000
        /*0020*/ 	.short	0x0003
        /*0022*/ 	.short	0x0010
        /*0024*/ 	.byte	0x00, 0xf0, 0x11, 0x00


	//----- nvinfo : EIATTR_KPARAM_INFO
	.align		4
.L_35:
        /*0028*/ 	.byte	0x04, 0x17
        /*002a*/ 	.short	(.L_37 - .L_36)
.L_36:
        /*002c*/ 	.word	0x00000000
        /*0030*/ 	.short	0x0002
        /*0032*/ 	.short	0x000c
        /*0034*/ 	.byte	0x00, 0xf0, 0x11, 0x00


	//----- nvinfo : EIATTR_KPARAM_INFO
	.align		4
.L_37:
        /*0038*/ 	.byte	0x04, 0x17
        /*003a*/ 	.short	(.L_39 - .L_38)
.L_38:
        /*003c*/ 	.word	0x00000000
        /*0040*/ 	.short	0x0001
        /*0042*/ 	.short	0x0008
        /*0044*/ 	.byte	0x00, 0xf0, 0x11, 0x00


	//----- nvinfo : EIATTR_KPARAM_INFO
	.align		4
.L_39:
        /*0048*/ 	.byte	0x04, 0x17
        /*004a*/ 	.short	(.L_41 - .L_40)
.L_40:
        /*004c*/ 	.word	0x00000000
        /*0050*/ 	.short	0x0000
        /*0052*/ 	.short	0x0000
        /*0054*/ 	.byte	0x00, 0xf5, 0x21, 0x00


	//----- nvinfo : EIATTR_SPARSE_MMA_MASK
	.align		4
.L_41:
        /*0058*/ 	.byte	0x03, 0x50
        /*005a*/ 	.short	0x0000


	//----- nvinfo : EIATTR_MAXREG_COUNT
	.align		4
        /*005c*/ 	.byte	0x03, 0x1b
        /*005e*/ 	.short	0x00ff


	//----- nvinfo : EIATTR_NUM_BARRIERS
	.align		4
        /*0060*/ 	.byte	0x02, 0x4c
        /*0062*/ 	.byte	0x01
	.zero		1


	//----- nvinfo : EIATTR_MERCURY_ISA_VERSION
	.align		4
        /*0064*/ 	.byte	0x03, 0x5f
        /*0066*/ 	.short	0x0101


	//----- nvinfo : EIATTR_VRC_CTA_INIT_COUNT
	.align		4
        /*0068*/ 	.byte	0x02, 0x4a
	.zero		1
	.zero		1


	//----- nvinfo : EIATTR_EXIT_INSTR_OFFSETS
	.align		4
        /*006c*/ 	.byte	0x04, 0x1c
        /*006e*/ 	.short	(.L_43 - .L_42)


	//   ....[0]....
.L_42:
        /*0070*/ 	.word	0x00001920


	//----- nvinfo : EIATTR_CBANK_PARAM_SIZE
	.align		4
.L_43:
        /*0074*/ 	.byte	0x03, 0x19
        /*0076*/ 	.short	0x0020


	//----- nvinfo : EIATTR_PARAM_CBANK
	.align		4
        /*0078*/ 	.byte	0x04, 0x0a
        /*007a*/ 	.short	(.L_45 - .L_44)
	.align		4
.L_44:
        /*007c*/ 	.word	index@(.nv.constant0._Z21CTBasedNTTInnerSinglePjjjiS_)
        /*0080*/ 	.short	0x0380
        /*0082*/ 	.short	0x0020


	//----- nvinfo : EIATTR_SW_WAR
	.align		4
.L_45:
        /*0084*/ 	.byte	0x04, 0x36
        /*0086*/ 	.short	(.L_47 - .L_46)
.L_46:
        /*0088*/ 	.word	0x00000008
.L_47:


//--------------------- .nv.callgraph             --------------------------
	.section	.nv.callgraph,"",@"SHT_CUDA_CALLGRAPH"
	.align	4
	.sectionentsize	8
	.align		4
        /*0000*/ 	.word	0x00000000
	.align		4
        /*0004*/ 	.word	0xffffffff
	.align		4
        /*0008*/ 	.word	0x00000000
	.align		4
        /*000c*/ 	.word	0xfffffffe
	.align		4
        /*0010*/ 	.word	0x00000000
	.align		4
        /*0014*/ 	.word	0xfffffffd
	.align		4
        /*0018*/ 	.word	0x00000000
	.align		4
        /*001c*/ 	.word	0xfffffffc


//--------------------- .text._Z22GSBasedINTTInnerSinglePjjjiS_ --------------------------
	.section	.text._Z22GSBasedINTTInnerSinglePjjjiS_,"ax",@progbits
	.align	128
        .global         _Z22GSBasedINTTInnerSinglePjjjiS_
        .type           _Z22GSBasedINTTInnerSinglePjjjiS_,@function
        .size           _Z22GSBasedINTTInnerSinglePjjjiS_,(.L_x_2 - _Z22GSBasedINTTInnerSinglePjjjiS_)
        .other          _Z22GSBasedINTTInnerSinglePjjjiS_,@"STO_CUDA_ENTRY STV_DEFAULT"
_Z22GSBasedINTTInnerSinglePjjjiS_:
.text._Z22GSBasedINTTInnerSinglePjjjiS_:
[----:B------:R-:W-:Y:S01]  /*0000*/  LDC R1, c[0x0][0x37c] ;  /* 0x0000df00ff017b82 */ /* 0x000fe20000000800 */
[----:B------:R-:W0:Y:S07]  /*0010*/  S2R R0, SR_CTAID.X ;  /* 0x0000000000007919 */ /* 0x000e2e0000002500 */
[----:B------:R-:W1:Y:S01]  /*0020*/  LDC.64 R2, c[0x0][0x380] ;  /* 0x0000e000ff027b82 */ /* 0x000e620000000a00 */
[----:B------:R-:W2:Y:S01]  /*0030*/  LDCU.64 UR8, c[0x0][0x358] ;  /* 0x00006b00ff0877ac */ /* 0x000ea20008000a00 */
[----:B------:R-:W3:Y:S06]  /*0040*/  S2R R8, SR_TID.X ;  /* 0x0000000000087919 */ /* 0x000eec0000002100 */
[----:B------:R-:W4:Y:S01]  /*0050*/  S2UR UR5, SR_CgaCtaId ;  /* 0x00000000000579c3 */ /* 0x000f220000008800 */
[----:B------:R-:W-:Y:S01]  /*0060*/  UMOV UR4, 0x400 ;  /* 0x0000040000047882 */ /* 0x000fe20000000000 */
[----:B------:R-:W5:Y:S01]  /*0070*/  LDCU UR7, c[0x0][0x38c] ;  /* 0x00007180ff0777ac */ /* 0x000f620008000800 */
[----:B------:R-:W5:Y:S05]  /*0080*/  LDCU.64 UR10, c[0x0][0x398] ;  /* 0x00007300ff0a77ac */ /* 0x000f6a0008000a00 */
[----:B------:R-:W5:Y:S01]  /*0090*/  LDC R6, c[0x0][0x388] ;  /* 0x0000e200ff067b82 */ /* 0x000f620000000800 */
[----:B0-----:R-:W-:-:S05]  /*00a0*/  IMAD.SHL.U32 R5, R0, 0x800, RZ ;  /* 0x0000080000057824 */ /* 0x001fca00078e00ff */
[----:B---3--:R-:W-:Y:S01]  /*00b0*/  LOP3.LUT R9, R8, R5, RZ, 0xfc, !PT ;  /* 0x0000000508097212 */ /* 0x008fe200078efcff */
[----:B----4-:R-:W-:Y:S01]  /*00c0*/  ULEA UR4, UR5, UR4, 0x18 ;  /* 0x0000000405047291 */ /* 0x010fe2000f8ec0ff */
[----:B------:R-:W0:Y:S01]  /*00d0*/  LDC.64 R4, c[0x0][0x398] ;  /* 0x0000e600ff047b82 */ /* 0x000e220000000a00 */
[----:B------:R-:W3:Y:S02]  /*00e0*/  LDCU UR5, c[0x0][0x390] ;  /* 0x00007200ff0577ac */ /* 0x000ee40008000800 */
[----:B-1----:R-:W-:-:S05]  /*00f0*/  IMAD.WIDE.U32 R2, R9, 0x4, R2 ;  /* 0x0000000409027825 */ /* 0x002fca00078e0002 */
[----:B--2---:R-:W2:Y:S04]  /*0100*/  LDG.E R7, desc[UR8][R2.64] ;  /* 0x0000000802077981 */ /* 0x004ea8000c1e1900 */
[----:B------:R-:W4:Y:S01]  /*0110*/  LDG.E R17, desc[UR8][R2.64+0x1000] ;  /* 0x0010000802117981 */ /* 0x000f22000c1e1900 */
[----:B------:R-:W-:Y:S02]  /*0120*/  IMAD R9, R0, -0x400, R9 ;  /* 0xfffffc0000097824 */ /* 0x000fe400078e0209 */
[----:B------:R-:W-:Y:S02]  /*0130*/  IMAD.SHL.U32 R0, R8, 0x4, RZ ;  /* 0x0000000408007824 */ /* 0x000fe400078e00ff */
[----:B0-----:R-:W-:-:S04]  /*0140*/  IMAD.WIDE R10, R9, 0x4, R4 ;  /* 0x00000004090a7825 */ /* 0x001fc800078e0204 */
[----:B------:R-:W-:-:S04]  /*0150*/  VIADD R13, R0, UR4 ;  /* 0x00000004000d7c36 */ /* 0x000fc80008000000 */
[----:B------:R-:W-:Y:S01]  /*0160*/  IMAD.IADD R12, R0, 0x1, R13 ;  /* 0x00000001000c7824 */ /* 0x000fe200078e020d */
[----:B--2---:R-:W-:Y:S04]  /*0170*/  STS [R0+UR4], R7 ;  /* 0x0000000700007988 */ /* 0x004fe80008000804 */
[----:B----4-:R-:W-:Y:S01]  /*0180*/  STS [R0+UR4+0x1000], R17 ;  /* 0x0010001100007988 */ /* 0x010fe20008000804 */
[----:B------:R-:W-:Y:S06]  /*0190*/  BAR.SYNC.DEFER_BLOCKING 0x0 ;  /* 0x0000000000007b1d */ /* 0x000fec0000010000 */
[----:B------:R-:W2:Y:S01]  /*01a0*/  LDG.E R10, desc[UR8][R10.64+0x1000] ;  /* 0x001000080a0a7981 */ /* 0x000ea2000c1e1900 */
[----:B---3--:R-:W-:-:S02]  /*01b0*/  UIADD3 UR6, UPT, UPT, UR5, -0x2, URZ ;  /* 0xfffffffe05067890 */ /* 0x008fc4000fffe0ff */
[----:B------:R-:W-:Y:S01]  /*01c0*/  UIADD3 UR5, UPT, UPT, UR5, 0x2, URZ ;  /* 0x0000000205057890 */ /* 0x000fe2000fffe0ff */
[----:B------:R-:W0:Y:S02]  /*01d0*/  LDS.64 R14, [R12] ;  /* 0x000000000c0e7984 */ /* 0x000e240000000a00 */
[----:B0-----:R-:W-:-:S04]  /*01e0*/  ISETP.GE.U32.AND P0, PT, R14, R15, PT ;  /* 0x0000000f0e00720c */ /* 0x001fc80003f06070 */
[----:B-----5:R-:W-:-:S04]  /*01f0*/  SEL R13, R6, RZ, !P0 ;  /* 0x000000ff060d7207 */ /* 0x020fc80004000000 */
[--C-:B------:R-:W-:Y:S01]  /*0200*/  IADD3 R13, PT, PT, R13, R14, -R15.reuse ;  /* 0x0000000e0d0d7210 */ /* 0x100fe20007ffe80f */
[----:B------:R-:W-:-:S05]  /*0210*/  IMAD.IADD R15, R14, 0x1, R15 ;  /* 0x000000010e0f7824 */ /* 0x000fca00078e020f */
[----:B------:R-:W-:-:S04]  /*0220*/  ISETP.GE.U32.AND P1, PT, R15, R6, PT ;  /* 0x000000060f00720c */ /* 0x000fc80003f26070 */
[----:B------:R-:W-:-:S05]  /*0230*/  SEL R14, R6, RZ, P1 ;  /* 0x000000ff060e7207 */ /* 0x000fca0000800000 */
[----:B------:R-:W-:Y:S02]  /*0240*/  IMAD.IADD R14, R15, 0x1, -R14 ;  /* 0x000000010f0e7824 */ /* 0x000fe400078e0a0e */
[----:B--2---:R-:W-:-:S05]  /*0250*/  IMAD.WIDE.U32 R10, R13, R10, RZ ;  /* 0x0000000a0d0a7225 */ /* 0x004fca00078e00ff */
[--C-:B------:R-:W-:Y:S02]  /*0260*/  SHF.R.U32.HI R7, RZ, UR6, R11.reuse ;  /* 0x00000006ff077c19 */ /* 0x100fe4000801160b */
[----:B------:R-:W-:-:S03]  /*0270*/  SHF.R.U64 R16, R10, UR6, R11 ;  /* 0x000000060a107c19 */ /* 0x000fc6000800120b */
[----:B------:R-:W-:Y:S02]  /*0280*/  IMAD R7, R7, UR7, RZ ;  /* 0x0000000707077c24 */ /* 0x000fe4000f8e02ff */
[----:B------:R-:W-:-:S04]  /*0290*/  IMAD.WIDE.U32 R16, R16, UR7, RZ ;  /* 0x0000000710107c25 */ /* 0x000fc8000f8e00ff */
[----:B------:R-:W-:Y:S01]  /*02a0*/  IMAD.IADD R7, R17, 0x1, R7 ;  /* 0x0000000111077824 */ /* 0x000fe200078e0207 */
[----:B------:R-:W-:-:S04]  /*02b0*/  SHF.R.U32.HI R17, RZ, 0x1, R9 ;  /* 0x00000001ff117819 */ /* 0x000fc80000011609 */
[--C-:B------:R-:W-:Y:S02]  /*02c0*/  SHF.R.U64 R16, R16, UR5, R7.reuse ;  /* 0x0000000510107c19 */ /* 0x100fe40008001207 */
[----:B------:R-:W-:Y:S02]  /*02d0*/  SHF.R.U32.HI R7, RZ, UR5, R7 ;  /* 0x00000005ff077c19 */ /* 0x000fe40008011607 */
[----:B------:R-:W-:Y:S01]  /*02e0*/  IADD3 R13, P0, PT, RZ, -R16, RZ ;  /* 0x80000010ff0d7210 */ /* 0x000fe20007f1e0ff */
[----:B------:R-:W-:-:S04]  /*02f0*/  IMAD.WIDE.U32 R16, R17, 0x4, R4 ;  /* 0x0000000411107825 */ /* 0x000fc800078e0004 */
[----:B------:R-:W-:Y:S02]  /*0300*/  IMAD.X R7, RZ, RZ, ~R7, P0 ;  /* 0x000000ffff077224 */ /* 0x000fe400000e0e07 */
[----:B------:R-:W-:Y:S01]  /*0310*/  IMAD.WIDE.U32 R10, R13, R6, R10 ;  /* 0x000000060d0a7225 */ /* 0x000fe200078e000a */
[----:B------:R-:W-:-:S03]  /*0320*/  LOP3.LUT R13, R14, 0x1, RZ, 0xc0, !PT ;  /* 0x000000010e0d7812 */ /* 0x000fc600078ec0ff */
[-C--:B------:R-:W-:Y:S01]  /*0330*/  IMAD R7, R7, R6.reuse, RZ ;  /* 0x0000000607077224 */ /* 0x080fe200078e02ff */
[----:B------:R-:W-:Y:S02]  /*0340*/  ISETP.GE.U32.AND P0, PT, R10, R6, PT ;  /* 0x000000060a00720c */ /* 0x000fe40003f06070 */
[----:B------:R-:W-:Y:S01]  /*0350*/  ISETP.NE.U32.AND P1, PT, R13, 0x1, PT ;  /* 0x000000010d00780c */ /* 0x000fe20003f25070 */
[----:B------:R-:W-:-:S05]  /*0360*/  IMAD.IADD R7, R11, 0x1, R7 ;  /* 0x000000010b077824 */ /* 0x000fca00078e0207 */
[----:B------:R-:W-:Y:S01]  /*0370*/  ISETP.GE.U32.AND.EX P0, PT, R7, RZ, PT, P0 ;  /* 0x000000ff0700720c */ /* 0x000fe20003f06100 */
[----:B------:R-:W-:-:S03]  /*0380*/  VIADD R7, R6, 0x1 ;  /* 0x0000000106077836 */ /* 0x000fc60000000000 */
[----:B------:R-:W-:Y:S02]  /*0390*/  SEL R19, R6, RZ, P0 ;  /* 0x000000ff06137207 */ /* 0x000fe40000000000 */
[----:B------:R-:W-:-:S03]  /*03a0*/  SHF.R.U32.HI R7, RZ, 0x1, R7 ;  /* 0x00000001ff077819 */ /* 0x000fc60000011607 */
[C-C-:B------:R-:W-:Y:S02]  /*03b0*/  IMAD.IADD R11, R10.reuse, 0x1, -R19.reuse ;  /* 0x000000010a0b7824 */ /* 0x140fe400078e0a13 */
[----:B------:R-:W-:-:S03]  /*03c0*/  IMAD.IADD R19, R10, 0x1, -R19 ;  /* 0x000000010a137824 */ /* 0x000fc600078e0a13 */
[----:B------:R-:W-:-:S04]  /*03d0*/  LOP3.LUT R11, R11, 0x1, RZ, 0xc0, !PT ;  /* 0x000000010b0b7812 */ /* 0x000fc800078ec0ff */
[----:B------:R-:W-:Y:S02]  /*03e0*/  ISETP.NE.U32.AND P0, PT, R11, 0x1, PT ;  /* 0x000000010b00780c */ /* 0x000fe40003f05070 */
[C---:B------:R-:W-:Y:S02]  /*03f0*/  SEL R11, R7.reuse, RZ, !P1 ;  /* 0x000000ff070b7207 */ /* 0x040fe40004800000 */
[----:B------:R-:W-:Y:S02]  /*0400*/  ISETP.NE.U32.AND.EX P0, PT, RZ, RZ, PT, P0 ;  /* 0x000000ffff00720c */ /* 0x000fe40003f05100 */
[----:B------:R-:W-:Y:S02]  /*0410*/  LEA.HI R18, R14, R11, RZ, 0x1f ;  /* 0x0000000b0e127211 */ /* 0x000fe400078ff8ff */
[----:B------:R-:W-:-:S04]  /*0420*/  SEL R10, R7, RZ, !P0 ;  /* 0x000000ff070a7207 */ /* 0x000fc80004000000 */
[----:B------:R-:W-:-:S05]  /*0430*/  LEA.HI R19, R19, R10, RZ, 0x1f ;  /* 0x0000000a13137211 */ /* 0x000fca00078ff8ff */
[----:B------:R-:W-:Y:S01]  /*0440*/  STS.64 [R12], R18 ;  /* 0x000000120c007388 */ /* 0x000fe20000000a00 */
[----:B------:R-:W-:Y:S06]  /*0450*/  BAR.SYNC.DEFER_BLOCKING 0x0 ;  /* 0x0000000000007b1d */ /* 0x000fec0000010000 */
[----:B------:R-:W2:Y:S01]  /*0460*/  LDG.E R13, desc[UR8][R16.64+0x800] ;  /* 0x00080008100d7981 */ /* 0x000ea2000c1e1900 */
[----:B------:R-:W-:-:S05]  /*0470*/  IMAD.SHL.U32 R8, R8, 0x8, RZ ;  /* 0x0000000808087824 */ /* 0x000fca00078e00ff */
[----:B------:R-:W-:-:S04]  /*0480*/  LOP3.LUT R11, R8, 0x1ff0, RZ, 0xc0, !PT ;  /* 0x00001ff0080b7812 */ /* 0x000fc800078ec0ff */
[----:B------:R-:W-:-:S05]  /*0490*/  LOP3.LUT R10, R11, 0x4, R0, 0xf8, !PT ;  /* 0x000000040b0a7812 */ /* 0x000fca00078ef800 */
[----:B------:R-:W-:Y:S04]  /*04a0*/  LDS R14, [R10+UR4] ;  /* 0x000000040a0e7984 */ /* 0x000fe80008000800 */
[----:B------:R-:W0:Y:S02]  /*04b0*/  LDS R11, [R10+UR4+0x8] ;  /* 0x000008040a0b7984 */ /* 0x000e240008000800 */
[----:B0-----:R-:W-:-:S04]  /*04c0*/  ISETP.GE.U32.AND P0, PT, R14, R11, PT ;  /* 0x0000000b0e00720c */ /* 0x001fc80003f06070 */
[----:B------:R-:W-:-:S04]  /*04d0*/  SEL R15, R6, RZ, !P0 ;  /* 0x000000ff060f7207 */ /* 0x000fc80004000000 */
        /* <DEDUP_REMOVED lines=10> */
[----:B------:R-:W-:-:S05]  /*0580*/  IMAD.IADD R15, R17, 0x1, R15 ;  /* 0x00000001110f7824 */ /* 0x000fca00078e020f */
[--C-:B------:R-:W-:Y:S02]  /*0590*/  SHF.R.U64 R16, R16, UR5, R15.reuse ;  /* 0x0000000510107c19 */ /* 0x100fe4000800120f */
[----:B------:R-:W-:Y:S02]  /*05a0*/  SHF.R.U32.HI R15, RZ, UR5, R15 ;  /* 0x00000005ff0f7c19 */ /* 0x000fe4000801160f */
[----:B------:R-:W-:Y:S02]  /*05b0*/  IADD3 R17, P0, PT, RZ, -R16, RZ ;  /* 0x80000010ff117210 */ /* 0x000fe40007f1e0ff */
[----:B------:R-:W-:-:S03]  /*05c0*/  LOP3.LUT R16, R14, 0x1, RZ, 0xc0, !PT ;  /* 0x000000010e107812 */ /* 0x000fc600078ec0ff */
[----:B------:R-:W-:Y:S01]  /*05d0*/  IMAD.X R15, RZ, RZ, ~R15, P0 ;  /* 0x000000ffff0f7224 */ /* 0x000fe200000e0e0f */
[----:B------:R-:W-:Y:S01]  /*05e0*/  ISETP.NE.U32.AND P1, PT, R16, 0x1, PT ;  /* 0x000000011000780c */ /* 0x000fe20003f25070 */
[----:B------:R-:W-:-:S04]  /*05f0*/  IMAD.WIDE.U32 R12, R17, R6, R12 ;  /* 0x00000006110c7225 */ /* 0x000fc800078e000c */
[-C--:B------:R-:W-:Y:S01]  /*0600*/  IMAD R15, R15, R6.reuse, RZ ;  /* 0x000000060f0f7224 */ /* 0x080fe200078e02ff */
[----:B------:R-:W-:-:S03]  /*0610*/  ISETP.GE.U32.AND P0, PT, R12, R6, PT ;  /* 0x000000060c00720c */ /* 0x000fc60003f06070 */
[----:B------:R-:W-:-:S05]  /*0620*/  IMAD.IADD R13, R13, 0x1, R15 ;  /* 0x000000010d0d7824 */ /* 0x000fca00078e020f */
[----:B------:R-:W-:-:S04]  /*0630*/  ISETP.GE.U32.AND.EX P0, PT, R13, RZ, PT, P0 ;  /* 0x000000ff0d00720c */ /* 0x000fc80003f06100 */
[----:B------:R-:W-:-:S05]  /*0640*/  SEL R15, R6, RZ, P0 ;  /* 0x000000ff060f7207 */ /* 0x000fca0000000000 */
[C-C-:B------:R-:W-:Y:S02]  /*0650*/  IMAD.IADD R13, R12.reuse, 0x1, -R15.reuse ;  /* 0x000000010c0d7824 */ /* 0x140fe400078e0a0f */
[----:B------:R-:W-:-:S03]  /*0660*/  IMAD.IADD R15, R12, 0x1, -R15 ;  /* 0x000000010c0f7824 */ /* 0x000fc600078e0a0f */
[----:B------:R-:W-:Y:S02]  /*0670*/  LOP3.LUT R11, R13, 0x1, RZ, 0xc0, !PT ;  /* 0x000000010d0b7812 */ /* 0x000fe400078ec0ff */
[----:B------:R-:W-:Y:S02]  /*0680*/  LOP3.LUT R13, R9, 0xfffffffc, RZ, 0xc0, !PT ;  /* 0xfffffffc090d7812 */ /* 0x000fe400078ec0ff */
[----:B------:R-:W-:Y:S02]  /*0690*/  ISETP.NE.U32.AND P0, PT, R11, 0x1, PT ;  /* 0x000000010b00780c */ /* 0x000fe40003f05070 */
[----:B------:R-:W-:Y:S02]  /*06a0*/  SEL R11, R7, RZ, !P1 ;  /* 0x000000ff070b7207 */ /* 0x000fe40004800000 */
[----:B------:R-:W-:Y:S02]  /*06b0*/  ISETP.NE.U32.AND.EX P0, PT, RZ, RZ, PT, P0 ;  /* 0x000000ffff00720c */ /* 0x000fe40003f05100 */
[----:B------:R-:W-:-:S02]  /*06c0*/  LEA.HI R11, R14, R11, RZ, 0x1f ;  /* 0x0000000b0e0b7211 */ /* 0x000fc400078ff8ff */
[----:B------:R-:W-:Y:S02]  /*06d0*/  SEL R16, R7, RZ, !P0 ;  /* 0x000000ff07107207 */ /* 0x000fe40004000000 */
[----:B------:R-:W-:Y:S01]  /*06e0*/  IADD3 R12, P2, PT, R13, UR10, RZ ;  /* 0x0000000a0d0c7c10 */ /* 0x000fe2000ff5e0ff */
[----:B------:R-:W-:Y:S01]  /*06f0*/  STS [R10+UR4], R11 ;  /* 0x0000000b0a007988 */ /* 0x000fe20008000804 */
[----:B------:R-:W-:-:S03]  /*0700*/  LEA.HI R19, R15, R16, RZ, 0x1f ;  /* 0x000000100f137211 */ /* 0x000fc600078ff8ff */
[----:B------:R-:W-:Y:S02]  /*0710*/  IMAD.X R13, RZ, RZ, UR11, P2 ;  /* 0x0000000bff0d7e24 */ /* 0x000fe400090e06ff */
[----:B------:R-:W-:Y:S01]  /*0720*/  STS [R10+UR4+0x8], R19 ;  /* 0x000008130a007988 */ /* 0x000fe20008000804 */
[----:B------:R-:W-:Y:S06]  /*0730*/  BAR.SYNC.DEFER_BLOCKING 0x0 ;  /* 0x0000000000007b1d */ /* 0x000fec0000010000 */
[----:B------:R-:W2:Y:S01]  /*0740*/  LDG.E R12, desc[UR8][R12.64+0x400] ;  /* 0x000400080c0c7981 */ /* 0x000ea2000c1e1900 */
        /* <DEDUP_REMOVED lines=8> */
[----:B------:R-:W-:Y:S01]  /*07d0*/  ISETP.GE.U32.AND P1, PT, R15, R6, PT ;  /* 0x000000060f00720c */ /* 0x000fe20003f26070 */
[----:B--2---:R-:W-:-:S03]  /*07e0*/  IMAD.WIDE.U32 R16, R17, R12, RZ ;  /* 0x0000000c11107225 */ /* 0x004fc600078e00ff */
[----:B------:R-:W-:Y:S02]  /*07f0*/  SEL R12, R6, RZ, P1 ;  /* 0x000000ff060c7207 */ /* 0x000fe40000800000 */
[----:B------:R-:W-:-:S03]  /*0800*/  SHF.R.U32.HI R11, RZ, UR6, R17 ;  /* 0x00000006ff0b7c19 */ /* 0x000fc60008011611 */
[----:B------:R-:W-:Y:S01]  /*0810*/  IMAD.IADD R12, R15, 0x1, -R12 ;  /* 0x000000010f0c7824 */ /* 0x000fe200078e0a0c */
[----:B------:R-:W-:Y:S01]  /*0820*/  SHF.R.U64 R10, R16, UR6, R17 ;  /* 0x00000006100a7c19 */ /* 0x000fe20008001211 */
[----:B------:R-:W-:-:S03]  /*0830*/  IMAD R13, R11, UR7, RZ ;  /* 0x000000070b0d7c24 */ /* 0x000fc6000f8e02ff */
[----:B------:R-:W-:Y:S01]  /*0840*/  LOP3.LUT R15, R12, 0x1, RZ, 0xc0, !PT ;  /* 0x000000010c0f7812 */ /* 0x000fe200078ec0ff */
[----:B------:R-:W-:-:S03]  /*0850*/  IMAD.WIDE.U32 R10, R10, UR7, RZ ;  /* 0x000000070a0a7c25 */ /* 0x000fc6000f8e00ff */
[----:B------:R-:W-:Y:S01]  /*0860*/  ISETP.NE.U32.AND P1, PT, R15, 0x1, PT ;  /* 0x000000010f00780c */ /* 0x000fe20003f25070 */
[----:B------:R-:W-:-:S05]  /*0870*/  IMAD.IADD R11, R11, 0x1, R13 ;  /* 0x000000010b0b7824 */ /* 0x000fca00078e020d */
[--C-:B------:R-:W-:Y:S02]  /*0880*/  SHF.R.U64 R10, R10, UR5, R11.reuse ;  /* 0x000000050a0a7c19 */ /* 0x100fe4000800120b */
[----:B------:R-:W-:Y:S02]  /*0890*/  SHF.R.U32.HI R11, RZ, UR5, R11 ;  /* 0x00000005ff0b7c19 */ /* 0x000fe4000801160b */
[----:B------:R-:W-:-:S05]  /*08a0*/  IADD3 R13, P0, PT, RZ, -R10, RZ ;  /* 0x8000000aff0d7210 */ /* 0x000fca0007f1e0ff */
[----:B------:R-:W-:Y:S02]  /*08b0*/  IMAD.X R19, RZ, RZ, ~R11, P0 ;  /* 0x000000ffff137224 */ /* 0x000fe400000e0e0b */
[----:B------:R-:W-:-:S04]  /*08c0*/  IMAD.WIDE.U32 R10, R13, R6, R16 ;  /* 0x000000060d0a7225 */ /* 0x000fc800078e0010 */
[-C--:B------:R-:W-:Y:S01]  /*08d0*/  IMAD R13, R19, R6.reuse, RZ ;  /* 0x00000006130d7224 */ /* 0x080fe200078e02ff */
[----:B------:R-:W-:Y:S02]  /*08e0*/  ISETP.GE.U32.AND P0, PT, R10, R6, PT ;  /* 0x000000060a00720c */ /* 0x000fe40003f06070 */
[----:B------:R-:W-:Y:S01]  /*08f0*/  SHF.R.U32.HI R19, RZ, 0x3, R9 ;  /* 0x00000003ff137819 */ /* 0x000fe20000011609 */
[----:B------:R-:W-:-:S04]  /*0900*/  IMAD.IADD R11, R11, 0x1, R13 ;  /* 0x000000010b0b7824 */ /* 0x000fc800078e020d */
[----:B------:R-:W-:Y:S01]  /*0910*/  IMAD.WIDE.U32 R18, R19, 0x4, R4 ;  /* 0x0000000413127825 */ /* 0x000fe200078e0004 */
[----:B------:R-:W-:-:S04]  /*0920*/  ISETP.GE.U32.AND.EX P0, PT, R11, RZ, PT, P0 ;  /* 0x000000ff0b00720c */ /* 0x000fc80003f06100 */
[----:B------:R-:W-:-:S05]  /*0930*/  SEL R13, R6, RZ, P0 ;  /* 0x000000ff060d7207 */ /* 0x000fca0000000000 */
[C-C-:B------:R-:W-:Y:S02]  /*0940*/  IMAD.IADD R11, R10.reuse, 0x1, -R13.reuse ;  /* 0x000000010a0b7824 */ /* 0x140fe400078e0a0d */
[----:B------:R-:W-:-:S03]  /*0950*/  IMAD.IADD R10, R10, 0x1, -R13 ;  /* 0x000000010a0a7824 */ /* 0x000fc600078e0a0d */
[----:B------:R-:W-:-:S04]  /*0960*/  LOP3.LUT R11, R11, 0x1, RZ, 0xc0, !PT ;  /* 0x000000010b0b7812 */ /* 0x000fc800078ec0ff */
[----:B------:R-:W-:Y:S02]  /*0970*/  ISETP.NE.U32.AND P0, PT, R11, 0x1, PT ;  /* 0x000000010b00780c */ /* 0x000fe40003f05070 */
[C---:B------:R-:W-:Y:S02]  /*0980*/  SEL R11, R7.reuse, RZ, !P1 ;  /* 0x000000ff070b7207 */ /* 0x040fe40004800000 */
[----:B------:R-:W-:Y:S02]  /*0990*/  ISETP.NE.U32.AND.EX P0, PT, RZ, RZ, PT, P0 ;  /* 0x000000ffff00720c */ /* 0x000fe40003f05100 */
[----:B------:R-:W-:Y:S02]  /*09a0*/  LEA.HI R11, R12, R11, RZ, 0x1f ;  /* 0x0000000b0c0b7211 */ /* 0x000fe400078ff8ff */
[----:B------:R-:W-:-:S03]  /*09b0*/  SEL R13, R7, RZ, !P0 ;  /* 0x000000ff070d7207 */ /* 0x000fc60004000000 */
[----:B------:R-:W-:Y:S01]  /*09c0*/  STS [R14+UR4], R11 ;  /* 0x0000000b0e007988 */ /* 0x000fe20008000804 */
[----:B------:R-:W-:-:S05]  /*09d0*/  LEA.HI R15, R10, R13, RZ, 0x1f ;  /* 0x0000000d0a0f7211 */ /* 0x000fca00078ff8ff */
        /* <DEDUP_REMOVED lines=21> */
[----:B------:R-:W-:-:S03]  /*0b30*/  SEL R14, R6, RZ, P1 ;  /* 0x000000ff060e7207 */ /* 0x000fc60000800000 */
[----:B------:R-:W-:Y:S02]  /*0b40*/  IMAD.X R15, RZ, RZ, ~R15, P0 ;  /* 0x000000ffff0f7224 */ /* 0x000fe400000e0e0f */
[----:B------:R-:W-:Y:S01]  /*0b50*/  IMAD.WIDE.U32 R10, R17, R6, R10 ;  /* 0x00000006110a7225 */ /* 0x000fe200078e000a */
[----:B------:R-:W-:-:S03]  /*0b60*/  SHF.R.U32.HI R17, RZ, 0x4, R9 ;  /* 0x00000004ff117819 */ /* 0x000fc60000011609 */
[-C--:B------:R-:W-:Y:S01]  /*0b70*/  IMAD R15, R15, R6.reuse, RZ ;  /* 0x000000060f0f7224 */ /* 0x080fe200078e02ff */
[----:B------:R-:W-:Y:S01]  /*0b80*/  ISETP.GE.U32.AND P0, PT, R10, R6, PT ;  /* 0x000000060a00720c */ /* 0x000fe20003f06070 */
[----:B------:R-:W-:Y:S02]  /*0b90*/  IMAD.IADD R14, R13, 0x1, -R14 ;  /* 0x000000010d0e7824 */ /* 0x000fe400078e0a0e */
[----:B------:R-:W-:Y:S02]  /*0ba0*/  IMAD.IADD R11, R11, 0x1, R15 ;  /* 0x000000010b0b7824 */ /* 0x000fe400078e020f */
[----:B------:R-:W-:Y:S01]  /*0bb0*/  IMAD.WIDE.U32 R16, R17, 0x4, R4 ;  /* 0x0000000411107825 */ /* 0x000fe200078e0004 */
[----:B------:R-:W-:Y:S02]  /*0bc0*/  LOP3.LUT R13, R14, 0x1, RZ, 0xc0, !PT ;  /* 0x000000010e0d7812 */ /* 0x000fe400078ec0ff */
[----:B------:R-:W-:Y:S02]  /*0bd0*/  ISETP.GE.U32.AND.EX P0, PT, R11, RZ, PT, P0 ;  /* 0x000000ff0b00720c */ /* 0x000fe40003f06100 */
[----:B------:R-:W-:-:S02]  /*0be0*/  ISETP.NE.U32.AND P1, PT, R13, 0x1, PT ;  /* 0x000000010d00780c */ /* 0x000fc40003f25070 */
        /* <DEDUP_REMOVED lines=31> */
[----:B------:R-:W-:-:S05]  /*0de0*/  IADD3 R17, P0, PT, RZ, -R16, RZ ;  /* 0x80000010ff117210 */ /* 0x000fca0007f1e0ff */
[----:B------:R-:W-:Y:S01]  /*0df0*/  IMAD.X R19, RZ, RZ, ~R12, P0 ;  /* 0x000000ffff137224 */ /* 0x000fe200000e0e0c */
[----:B------:R-:W-:Y:S01]  /*0e00*/  SEL R12, R6, RZ, P1 ;  /* 0x000000ff060c7207 */ /* 0x000fe20000800000 */
[----:B------:R-:W-:-:S04]  /*0e10*/  IMAD.WIDE.U32 R10, R17, R6, R10 ;  /* 0x00000006110a7225 */ /* 0x000fc800078e000a */
[-C--:B------:R-:W-:Y:S01]  /*0e20*/  IMAD R17, R19, R6.reuse, RZ ;  /* 0x0000000613117224 */ /* 0x080fe200078e02ff */
[----:B------:R-:W-:Y:S01]  /*0e30*/  ISETP.GE.U32.AND P0, PT, R10, R6, PT ;  /* 0x000000060a00720c */ /* 0x000fe20003f06070 */
[----:B------:R-:W-:Y:S02]  /*0e40*/  IMAD.IADD R12, R15, 0x1, -R12 ;  /* 0x000000010f0c7824 */ /* 0x000fe400078e0a0c */
[----:B------:R-:W-:-:S03]  /*0e50*/  IMAD.IADD R11, R11, 0x1, R17 ;  /* 0x000000010b0b7824 */ /* 0x000fc600078e0211 */
[----:B------:R-:W-:Y:S02]  /*0e60*/  LOP3.LUT R14, R12, 0x1, RZ, 0xc0, !PT ;  /* 0x000000010c0e7812 */ /* 0x000fe400078ec0ff */
[----:B------:R-:W-:Y:S02]  /*0e70*/  ISETP.GE.U32.AND.EX P0, PT, R11, RZ, PT, P0 ;  /* 0x000000ff0b00720c */ /* 0x000fe40003f06100 */
[----:B------:R-:W-:Y:S02]  /*0e80*/  ISETP.NE.U32.AND P1, PT, R14, 0x1, PT ;  /* 0x000000010e00780c */ /* 0x000fe40003f25070 */
[----:B------:R-:W-:-:S05]  /*0e90*/  SEL R17, R6, RZ, P0 ;  /* 0x000000ff06117207 */ /* 0x000fca0000000000 */
[C-C-:B------:R-:W-:Y:S02]  /*0ea0*/  IMAD.IADD R11, R10.reuse, 0x1, -R17.reuse ;  /* 0x000000010a0b7824 */ /* 0x140fe400078e0a11 */
[----:B------:R-:W-:Y:S01]  /*0eb0*/  IMAD.IADD R14, R10, 0x1, -R17 ;  /* 0x000000010a0e7824 */ /* 0x000fe200078e0a11 */
[----:B------:R-:W-:Y:S02]  /*0ec0*/  SHF.R.U32.HI R17, RZ, 0x5, R9 ;  /* 0x00000005ff117819 */ /* 0x000fe40000011609 */
[----:B------:R-:W-:-:S03]  /*0ed0*/  LOP3.LUT R11, R11, 0x1, RZ, 0xc0, !PT ;  /* 0x000000010b0b7812 */ /* 0x000fc600078ec0ff */
[----:B------:R-:W-:Y:S01]  /*0ee0*/  IMAD.WIDE.U32 R16, R17, 0x4, R4 ;  /* 0x0000000411107825 */ /* 0x000fe200078e0004 */
        /* <DEDUP_REMOVED lines=20> */
[----:B------:R-:W-:-:S05]  /*1030*/  IMAD.IADD R14, R15, 0x1, -R14 ;  /* 0x000000010f0e7824 */ /* 0x000fca00078e0a0e */
[----:B------:R-:W-:-:S04]  /*1040*/  LOP3.LUT R15, R14, 0x1, RZ, 0xc0, !PT ;  /* 0x000000010e0f7812 */ /* 0x000fc800078ec0ff */
[----:B------:R-:W-:Y:S01]  /*1050*/  ISETP.NE.U32.AND P1, PT, R15, 0x1, PT ;  /* 0x000000010f00780c */ /* 0x000fe20003f25070 */
        /* <DEDUP_REMOVED lines=9> */
[----:B------:R-:W-:Y:S02]  /*10f0*/  IMAD.X R13, RZ, RZ, ~R13, P0 ;  /* 0x000000ffff0d7224 */ /* 0x000fe400000e0e0d */
[----:B------:R-:W-:Y:S01]  /*1100*/  IMAD.WIDE.U32 R10, R17, R6, R10 ;  /* 0x00000006110a7225 */ /* 0x000fe200078e000a */
[----:B------:R-:W-:-:S03]  /*1110*/  SHF.R.U32.HI R17, RZ, 0x6, R9 ;  /* 0x00000006ff117819 */ /* 0x000fc60000011609 */
[-C--:B------:R-:W-:Y:S01]  /*1120*/  IMAD R13, R13, R6.reuse, RZ ;  /* 0x000000060d0d7224 */ /* 0x080fe200078e02ff */
[----:B------:R-:W-:Y:S01]  /*1130*/  ISETP.GE.U32.AND P0, PT, R10, R6, PT ;  /* 0x000000060a00720c */ /* 0x000fe20003f06070 */
[----:B------:R-:W-:-:S04]  /*1140*/  IMAD.WIDE.U32 R16, R17, 0x4, R4 ;  /* 0x0000000411107825 */ /* 0x000fc800078e0004 */
[----:B------:R-:W-:-:S05]  /*1150*/  IMAD.IADD R11, R11, 0x1, R13 ;  /* 0x000000010b0b7824 */ /* 0x000fca00078e020d */
        /* <DEDUP_REMOVED lines=157> */
[----:B------:R-:W-:Y:S01]  /*1b30*/  IMAD.IADD R12, R15, 0x1, -R12 ;  /* 0x000000010f0c7824 */ /* 0x000fe200078e0a0c */
[----:B------:R-:W-:Y:S01]  /*1b40*/  SHF.R.U32.HI R15, RZ, 0xa, R9 ;  /* 0x0000000aff0f7819 */ /* 0x000fe20000011609 */
[----:B--2---:R-:W-:-:S05]  /*1b50*/  IMAD.WIDE.U32 R10, R18, R11, RZ ;  /* 0x0000000b120a7225 */ /* 0x004fca00078e00ff */
[--C-:B------:R-:W-:Y:S02]  /*1b60*/  SHF.R.U32.HI R14, RZ, UR6, R11.reuse ;  /* 0x00000006ff0e7c19 */ /* 0x100fe4000801160b */
[----:B------:R-:W-:-:S03]  /*1b70*/  SHF.R.U64 R13, R10, UR6, R11 ;  /* 0x000000060a0d7c19 */ /* 0x000fc6000800120b */
[----:B------:R-:W-:Y:S01]  /*1b80*/  IMAD R19, R14, UR7, RZ ;  /* 0x000000070e137c24 */ /* 0x000fe2000f8e02ff */
        /* <DEDUP_REMOVED lines=23> */
[----:B------:R-:W-:Y:S01]  /*1d00*/  LEA.HI R13, R10, R13, RZ, 0x1f ;  /* 0x0000000d0a0d7211 */ /* 0x000fe200078ff8ff */
[----:B------:R-:W-:-:S04]  /*1d10*/  IMAD.WIDE.U32 R10, R15, 0x4, R4 ;  /* 0x000000040f0a7825 */ /* 0x000fc800078e0004 */
[----:B------:R-:W-:Y:S01]  /*1d20*/  STS [R8+UR4+0x800], R13 ;  /* 0x0008000d08007988 */ /* 0x000fe20008000804 */
[----:B------:R-:W-:Y:S06]  /*1d30*/  BAR.SYNC.DEFER_BLOCKING 0x0 ;  /* 0x0000000000007b1d */ /* 0x000fec0000010000 */
[----:B------:R-:W2:Y:S04]  /*1d40*/  LDG.E R4, desc[UR8][R10.64+0x4] ;  /* 0x000004080a047981 */ /* 0x000ea8000c1e1900 */
        /* <DEDUP_REMOVED lines=22> */
[C---:B------:R-:W-:Y:S02]  /*1eb0*/  SEL R9, R6.reuse, RZ, P0 ;  /* 0x000000ff06097207 */ /* 0x040fe40000000000 */
[----:B------:R-:W-:-:S03]  /*1ec0*/  SEL R6, R6, RZ, P1 ;  /* 0x000000ff06067207 */ /* 0x000fc60000800000 */
[C-C-:B------:R-:W-:Y:S02]  /*1ed0*/  IMAD.IADD R5, R4.reuse, 0x1, -R9.reuse ;  /* 0x0000000104057824 */ /* 0x140fe400078e0a09 */
[----:B------:R-:W-:Y:S02]  /*1ee0*/  IMAD.IADD R6, R15, 0x1, -R6 ;  /* 0x000000010f067824 */ /* 0x000fe400078e0a06 */
[----:B------:R-:W-:Y:S01]  /*1ef0*/  IMAD.IADD R4, R4, 0x1, -R9 ;  /* 0x0000000104047824 */ /* 0x000fe200078e0a09 */
[----:B------:R-:W-:Y:S02]  /*1f00*/  LOP3.LUT R5, R5, 0x1, RZ, 0xc0, !PT ;  /* 0x0000000105057812 */ /* 0x000fe400078ec0ff */
[----:B------:R-:W-:Y:S02]  /*1f10*/  LOP3.LUT R8, R6, 0x1, RZ, 0xc0, !PT ;  /* 0x0000000106087812 */ /* 0x000fe400078ec0ff */
[----:B------:R-:W-:Y:S02]  /*1f20*/  ISETP.NE.U32.AND P0, PT, R5, 0x1, PT ;  /* 0x000000010500780c */ /* 0x000fe40003f05070 */
[----:B------:R-:W-:-:S02]  /*1f30*/  ISETP.NE.U32.AND P1, PT, R8, 0x1, PT ;  /* 0x000000010800780c */ /* 0x000fc40003f25070 */
[----:B------:R-:W-:Y:S02]  /*1f40*/  ISETP.NE.U32.AND.EX P0, PT, RZ, RZ, PT, P0 ;  /* 0x000000ffff00720c */ /* 0x000fe40003f05100 */
[C---:B------:R-:W-:Y:S02]  /*1f50*/  SEL R5, R7.reuse, RZ, !P1 ;  /* 0x000000ff07057207 */ /* 0x040fe40004800000 */
[----:B------:R-:W-:Y:S02]  /*1f60*/  SEL R7, R7, RZ, !P0 ;  /* 0x000000ff07077207 */ /* 0x000fe40004000000 */
[----:B------:R-:W-:Y:S02]  /*1f70*/  LEA.HI R5, R6, R5, RZ, 0x1f ;  /* 0x0000000506057211 */ /* 0x000fe400078ff8ff */
[----:B------:R-:W-:-:S03]  /*1f80*/  LEA.HI R7, R4, R7, RZ, 0x1f ;  /* 0x0000000704077211 */ /* 0x000fc600078ff8ff */
[----:B------:R-:W-:Y:S04]  /*1f90*/  STS [R0+UR4], R5 ;  /* 0x0000000500007988 */ /* 0x000fe80008000804 */
[----:B------:R-:W-:Y:S01]  /*1fa0*/  STS [R0+UR4+0x1000], R7 ;  /* 0x0010000700007988 */ /* 0x000fe20008000804 */
[----:B------:R-:W-:Y:S06]  /*1fb0*/  BAR.SYNC.DEFER_BLOCKING 0x0 ;  /* 0x0000000000007b1d */ /* 0x000fec0000010000 */
[----:B------:R-:W0:Y:S04]  /*1fc0*/  LDS R9, [R0+UR4] ;  /* 0x0000000400097984 */ /* 0x000e280008000800 */
[----:B------:R-:W1:Y:S04]  /*1fd0*/  LDS R11, [R0+UR4+0x1000] ;  /* 0x00100004000b7984 */ /* 0x000e680008000800 */
[----:B0-----:R-:W-:Y:S04]  /*1fe0*/  STG.E desc[UR8][R2.64], R9 ;  /* 0x0000000902007986 */ /* 0x001fe8000c101908 */
[----:B-1----:R-:W-:Y:S01]  /*1ff0*/  STG.E desc[UR8][R2.64+0x1000], R11 ;  /* 0x0010000b02007986 */ /* 0x002fe2000c101908 */
[----:B------:R-:W-:Y:S05]  /*2000*/  EXIT ;  /* 0x000000000000794d */ /* 0x000fea0003800000 */
.L_x_0:
[----:B------:R-:W-:-:S00]  /*2010*/  BRA `(.L_x_0) ;  /* 0xfffffffc00fc7947 */ /* 0x000fc0000383ffff */
[----:B------:R-:W-:-:S00]  /*2020*/  NOP ;  /* 0x0000000000007918 */ /* 0x000fc00000000000 */
        /* <DEDUP_REMOVED lines=13> */
.L_x_2:


//--------------------- .text._Z21CTBasedNTTInnerSinglePjjjiS_ --------------------------
	.section	.text._Z21CTBasedNTTInnerSinglePjjjiS_,"ax",@progbits
	.align	128
        .global         _Z21CTBasedNTTInnerSinglePjjjiS_
        .type           _Z21CTBasedNTTInnerSinglePjjjiS_,@function
        .size           _Z21CTBasedNTTInnerSinglePjjjiS_,(.L_x_3 - _Z21CTBasedNTTInnerSinglePjjjiS_)
        .other          _Z21CTBasedNTTInnerSinglePjjjiS_,@"STO_CUDA_ENTRY STV_DEFAULT"
_Z21CTBasedNTTInnerSinglePjjjiS_:
.text._Z21CTBasedNTTInnerSinglePjjjiS_:
[----:B------:R-:W-:Y:S01]  /*0000*/  LDC R1, c[0x0][0x37c] ;  /* 0x0000df00ff017b82 */ /* 0x000fe20000000800 */
[----:B------:R-:W0:Y:S07]  /*0010*/  S2R R4, SR_CTAID.X ;  /* 0x0000000000047919 */ /* 0x000e2e0000002500 */
[----:B------:R-:W1:Y:S01]  /*0020*/  LDC.64 R2, c[0x0][0x380] ;  /* 0x0000e000ff027b82 */ /* 0x000e620000000a00 */
[----:B------:R-:W2:Y:S01]  /*0030*/  LDCU.64 UR8, c[0x0][0x358] ;  /* 0x00006b00ff0877ac */ /* 0x000ea20008000a00 */
[----:B------:R-:W3:Y:S01]  /*0040*/  S2R R9, SR_TID.X ;  /* 0x0000000000097919 */ /* 0x000ee20000002100 */
[----:B------:R-:W4:Y:S05]  /*0050*/  LDCU UR5, c[0x0][0x390] ;  /* 0x00007200ff0577ac */ /* 0x000f2a0008000800 */
[----:B------:R-:W5:Y:S08]  /*0060*/  LDC.64 R6, c[0x0][0x398] ;  /* 0x0000e600ff067b82 */ /* 0x000f700000000a00 */
[----:B------:R-:W4:Y:S01]  /*0070*/  S2UR UR6, SR_CgaCtaId ;  /* 0x00000000000679c3 */ /* 0x000f220000008800 */
[----:B------:R-:W-:Y:S01]  /*0080*/  UMOV UR4, 0x400 ;  /* 0x0000040000047882 */ /* 0x000fe20000000000 */
[----:B------:R-:W4:Y:S01]  /*0090*/  LDCU.64 UR10, c[0x0][0x398] ;  /* 0x00007300ff0a77ac */ /* 0x000f220008000a00 */
[----:B0-----:R-:W-:-:S05]  /*00a0*/  IMAD.SHL.U32 R0, R4, 0x800, RZ ;  /* 0x0000080004007824 */ /* 0x001fca00078e00ff */
[----:B---3--:R-:W-:-:S05]  /*00b0*/  LOP3.LUT R5, R9, R0, RZ, 0xfc, !PT ;  /* 0x0000000009057212 */ /* 0x008fca00078efcff */
[----:B------:R-:W-:Y:S02]  /*00c0*/  IMAD R11, R4, -0x400, R5 ;  /* 0xfffffc00040b7824 */ /* 0x000fe400078e0205 */
[----:B-1----:R-:W-:Y:S02]  /*00d0*/  IMAD.WIDE.U32 R2, R5, 0x4, R2 ;  /* 0x0000000405027825 */ /* 0x002fe400078e0002 */
[----:B------:R-:W0:Y:S01]  /*00e0*/  LDC.64 R4, c[0x0][0x388] ;  /* 0x0000e200ff047b82 */ /* 0x000e220000000a00 */
[----:B------:R-:W-:Y:S02]  /*00f0*/  SHF.R.U32.HI R15, RZ, 0xa, R11 ;  /* 0x0000000aff0f7819 */ /* 0x000fe4000001160b */
[----:B--2---:R-:W2:Y:S03]  /*0100*/  LDG.E R12, desc[UR8][R2.64+0x1000] ;  /* 0x00100008020c7981 */ /* 0x004ea6000c1e1900 */
[----:B-----5:R-:W-:Y:S01]  /*0110*/  IMAD.WIDE.U32 R14, R15, 0x4, R6 ;  /* 0x000000040f0e7825 */ /* 0x020fe200078e0006 */
[----:B------:R-:W3:Y:S04]  /*0120*/  LDG.E R0, desc[UR8][R2.64] ;  /* 0x0000000802007981 */ /* 0x000ee8000c1e1900 */
[----:B------:R-:W2:Y:S01]  /*0130*/  LDG.E R13, desc[UR8][R14.64+0x4] ;  /* 0x000004080e0d7981 */ /* 0x000ea2000c1e1900 */
[----:B----4-:R-:W-:-:S02]  /*0140*/  UIADD3 UR7, UPT, UPT, UR5, -0x2, URZ ;  /* 0xfffffffe05077890 */ /* 0x010fc4000fffe0ff */
[----:B------:R-:W-:Y:S02]  /*0150*/  UIADD3 UR5, UPT, UPT, UR5, 0x2, URZ ;  /* 0x0000000205057890 */ /* 0x000fe4000fffe0ff */
[----:B------:R-:W-:Y:S01]  /*0160*/  ULEA UR4, UR6, UR4, 0x18 ;  /* 0x0000000406047291 */ /* 0x000fe2000f8ec0ff */
[----:B--2---:R-:W-:-:S05]  /*0170*/  IMAD.WIDE.U32 R12, R12, R13, RZ ;  /* 0x0000000d0c0c7225 */ /* 0x004fca00078e00ff */
[--C-:B------:R-:W-:Y:S02]  /*0180*/  SHF.R.U32.HI R8, RZ, UR7, R13.reuse ;  /* 0x00000007ff087c19 */ /* 0x100fe4000801160d */
[----:B------:R-:W-:-:S03]  /*0190*/  SHF.R.U64 R16, R12, UR7, R13 ;  /* 0x000000070c107c19 */ /* 0x000fc6000800120d */
[-C--:B0-----:R-:W-:Y:S02]  /*01a0*/  IMAD R19, R8, R5.reuse, RZ ;  /* 0x0000000508137224 */ /* 0x081fe400078e02ff */
[----:B------:R-:W-:-:S04]  /*01b0*/  IMAD.WIDE.U32 R16, R16, R5, RZ ;  /* 0x0000000510107225 */ /* 0x000fc800078e00ff */
        /* <DEDUP_REMOVED lines=11> */
[----:B------:R-:W-:-:S04]  /*0270*/  IMAD.IADD R13, R12, 0x1, -R13 ;  /* 0x000000010c0d7824 */ /* 0x000fc800078e0a0d */
[C---:B---3--:R-:W-:Y:S01]  /*0280*/  IMAD.IADD R15, R0.reuse, 0x1, R13 ;  /* 0x00000001000f7824 */ /* 0x048fe200078e020d */
[----:B------:R-:W-:-:S04]  /*0290*/  ISETP.GE.U32.AND P1, PT, R0, R13, PT ;  /* 0x0000000d0000720c */ /* 0x000fc80003f26070 */
[----:B------:R-:W-:Y:S02]  /*02a0*/  ISETP.GE.U32.AND P0, PT, R15, R4, PT ;  /* 0x000000040f00720c */ /* 0x000fe40003f06070 */
[C---:B------:R-:W-:Y:S02]  /*02b0*/  SEL R10, R4.reuse, RZ, !P1 ;  /* 0x000000ff040a7207 */ /* 0x040fe40004800000 */
[----:B------:R-:W-:Y:S02]  /*02c0*/  SEL R8, R4, RZ, P0 ;  /* 0x000000ff04087207 */ /* 0x000fe40000000000 */
[----:B------:R-:W-:Y:S02]  /*02d0*/  IADD3 R19, PT, PT, R10, R0, -R13 ;  /* 0x000000000a137210 */ /* 0x000fe40007ffe80d */
[----:B------:R-:W-:Y:S01]  /*02e0*/  LEA R0, R9, UR4, 0x2 ;  /* 0x0000000409007c11 */ /* 0x000fe2000f8e10ff */
[----:B------:R-:W-:-:S04]  /*02f0*/  IMAD.IADD R15, R15, 0x1, -R8 ;  /* 0x000000010f0f7824 */ /* 0x000fc800078e0a08 */
[----:B------:R-:W-:Y:S04]  /*0300*/  STS [R0+0x1000], R19 ;  /* 0x0010001300007388 */ /* 0x000fe80000000800 */
[----:B------:R-:W-:Y:S01]  /*0310*/  STS [R0], R15 ;  /* 0x0000000f00007388 */ /* 0x000fe20000000800 */
[----:B------:R-:W-:-:S05]  /*0320*/  SHF.R.U32.HI R17, RZ, 0x9, R11 ;  /* 0x00000009ff117819 */ /* 0x000fca000001160b */
[----:B------:R-:W-:Y:S01]  /*0330*/  IMAD.WIDE.U32 R16, R17, 0x4, R6 ;  /* 0x0000000411107825 */ /* 0x000fe200078e0006 */
[----:B------:R-:W-:Y:S06]  /*0340*/  BAR.SYNC.DEFER_BLOCKING 0x0 ;  /* 0x0000000000007b1d */ /* 0x000fec0000010000 */
[----:B------:R-:W2:Y:S01]  /*0350*/  LDG.E R12, desc[UR8][R16.64+0x8] ;  /* 0x00000808100c7981 */ /* 0x000ea2000c1e1900 */
[----:B------:R-:W-:-:S05]  /*0360*/  IMAD.SHL.U32 R8, R9, 0x2, RZ ;  /* 0x0000000209087824 */ /* 0x000fca00078e00ff */
[----:B------:R-:W-:-:S04]  /*0370*/  LOP3.LUT R10, R8, 0x400, RZ, 0xc0, !PT ;  /* 0x00000400080a7812 */ /* 0x000fc800078ec0ff */
[----:B------:R-:W-:-:S04]  /*0380*/  LOP3.LUT R10, R10, 0x1ff, R9, 0xf8, !PT ;  /* 0x000001ff0a0a7812 */ /* 0x000fc800078ef809 */
[----:B------:R-:W-:-:S05]  /*0390*/  LEA R14, R10, UR4, 0x2 ;  /* 0x000000040a0e7c11 */ /* 0x000fca000f8e10ff */
[----:B------:R-:W2:Y:S02]  /*03a0*/  LDS R13, [R14+0x800] ;  /* 0x000800000e0d7984 */ /* 0x000ea40000000800 */
[----:B--2---:R-:W-:-:S05]  /*03b0*/  IMAD.WIDE.U32 R12, R13, R12, RZ ;  /* 0x0000000c0d0c7225 */ /* 0x004fca00078e00ff */
[--C-:B------:R-:W-:Y:S02]  /*03c0*/  SHF.R.U32.HI R10, RZ, UR7, R13.reuse ;  /* 0x00000007ff0a7c19 */ /* 0x100fe4000801160d */
[----:B------:R-:W-:-:S03]  /*03d0*/  SHF.R.U64 R18, R12, UR7, R13 ;  /* 0x000000070c127c19 */ /* 0x000fc6000800120d */
[-C--:B------:R-:W-:Y:S02]  /*03e0*/  IMAD R15, R10, R5.reuse, RZ ;  /* 0x000000050a0f7224 */ /* 0x080fe400078e02ff */
[----:B------:R-:W-:Y:S01]  /*03f0*/  IMAD.WIDE.U32 R18, R18, R5, RZ ;  /* 0x0000000512127225 */ /* 0x000fe200078e00ff */
[----:B------:R-:W0:Y:S03]  /*0400*/  LDS R10, [R14] ;  /* 0x000000000e0a7984 */ /* 0x000e260000000800 */
        /* <DEDUP_REMOVED lines=12> */
[C---:B0-----:R-:W-:Y:S01]  /*04d0*/  IMAD.IADD R15, R10.reuse, 0x1, R13 ;  /* 0x000000010a0f7824 */ /* 0x041fe200078e020d */
[----:B------:R-:W-:-:S04]  /*04e0*/  ISETP.GE.U32.AND P1, PT, R10, R13, PT ;  /* 0x0000000d0a00720c */ /* 0x000fc80003f26070 */
[----:B------:R-:W-:Y:S02]  /*04f0*/  ISETP.GE.U32.AND P0, PT, R15, R4, PT ;  /* 0x000000040f00720c */ /* 0x000fe40003f06070 */
[C---:B------:R-:W-:Y:S02]  /*0500*/  SEL R16, R4.reuse, RZ, !P1 ;  /* 0x000000ff04107207 */ /* 0x040fe40004800000 */
[----:B------:R-:W-:Y:S02]  /*0510*/  SEL R12, R4, RZ, P0 ;  /* 0x000000ff040c7207 */ /* 0x000fe40000000000 */
[----:B------:R-:W-:-:S03]  /*0520*/  IADD3 R19, PT, PT, R16, R10, -R13 ;  /* 0x0000000a10137210 */ /* 0x000fc60007ffe80d */
[----:B------:R-:W-:Y:S02]  /*0530*/  IMAD.IADD R15, R15, 0x1, -R12 ;  /* 0x000000010f0f7824 */ /* 0x000fe400078e0a0c */
[----:B------:R-:W-:Y:S04]  /*0540*/  STS [R14+0x800], R19 ;  /* 0x000800130e007388 */ /* 0x000fe80000000800 */
[----:B------:R-:W-:Y:S01]  /*0550*/  STS [R14], R15 ;  /* 0x0000000f0e007388 */ /* 0x000fe20000000800 */
[----:B------:R-:W-:-:S05]  /*0560*/  SHF.R.U32.HI R17, RZ, 0x8, R11 ;  /* 0x00000008ff117819 */ /* 0x000fca000001160b */
[----:B------:R-:W-:Y:S01]  /*0570*/  IMAD.WIDE.U32 R16, R17, 0x4, R6 ;  /* 0x0000000411107825 */ /* 0x000fe200078e0006 */
[----:B------:R-:W-:Y:S06]  /*0580*/  BAR.SYNC.DEFER_BLOCKING 0x0 ;  /* 0x0000000000007b1d */ /* 0x000fec0000010000 */
[----:B------:R-:W2:Y:S01]  /*0590*/  LDG.E R12, desc[UR8][R16.64+0x10] ;  /* 0x00001008100c7981 */ /* 0x000ea2000c1e1900 */
[----:B------:R-:W-:-:S04]  /*05a0*/  LOP3.LUT R10, R8, 0x600, RZ, 0xc0, !PT ;  /* 0x00000600080a7812 */ /* 0x000fc800078ec0ff */
[----:B------:R-:W-:-:S04]  /*05b0*/  LOP3.LUT R10, R10, 0xff, R9, 0xf8, !PT ;  /* 0x000000ff0a0a7812 */ /* 0x000fc800078ef809 */
[----:B------:R-:W-:-:S05]  /*05c0*/  LEA R10, R10, UR4, 0x2 ;  /* 0x000000040a0a7c11 */ /* 0x000fca000f8e10ff */
[----:B------:R-:W2:Y:S04]  /*05d0*/  LDS R13, [R10+0x400] ;  /* 0x000400000a0d7984 */ /* 0x000ea80000000800 */
[----:B------:R-:W0:Y:S01]  /*05e0*/  LDS R14, [R10] ;  /* 0x000000000a0e7984 */ /* 0x000e220000000800 */
[----:B--2---:R-:W-:-:S05]  /*05f0*/  IMAD.WIDE.U32 R12, R13, R12, RZ ;  /* 0x0000000c0d0c7225 */ /* 0x004fca00078e00ff */
[--C-:B------:R-:W-:Y:S02]  /*0600*/  SHF.R.U32.HI R20, RZ, UR7, R13.reuse ;  /* 0x00000007ff147c19 */ /* 0x100fe4000801160d */
[----:B------:R-:W-:-:S03]  /*0610*/  SHF.R.U64 R18, R12, UR7, R13 ;  /* 0x000000070c127c19 */ /* 0x000fc6000800120d */
[-C--:B------:R-:W-:Y:S02]  /*0620*/  IMAD R21, R20, R5.reuse, RZ ;  /* 0x0000000514157224 */ /* 0x080fe400078e02ff */
        /* <DEDUP_REMOVED lines=197> */
[----:B------:R-:W-:Y:S01]  /*1280*/  LOP3.LUT R12, R11, 0xfffffffc, RZ, 0xc0, !PT ;  /* 0xfffffffc0b0c7812 */ /* 0x000fe200078ec0ff */
[----:B------:R-:W-:Y:S03]  /*1290*/  BAR.SYNC.DEFER_BLOCKING 0x0 ;  /* 0x0000000000007b1d */ /* 0x000fe60000010000 */
[----:B------:R-:W-:-:S05]  /*12a0*/  IADD3 R12, P2, PT, R12, UR10, RZ ;  /* 0x0000000a0c0c7c10 */ /* 0x000fca000ff5e0ff */
[----:B------:R-:W-:-:S05]  /*12b0*/  IMAD.X R13, RZ, RZ, UR11, P2 ;  /* 0x0000000bff0d7e24 */ /* 0x000fca00090e06ff */
        /* <DEDUP_REMOVED lines=67> */
[----:B------:R-:W-:Y:S01]  /*16f0*/  IMAD.WIDE R12, R11, 0x4, R6 ;  /* 0x000000040b0c7825 */ /* 0x000fe200078e0206 */
[----:B------:R-:W-:Y:S06]  /*1700*/  BAR.SYNC.DEFER_BLOCKING 0x0 ;  /* 0x0000000000007b1d */ /* 0x000fec0000010000 */
[----:B------:R-:W2:Y:S01]  /*1710*/  LDG.E R10, desc[UR8][R12.64+0x1000] ;  /* 0x001000080c0a7981 */ /* 0x000ea2000c1e1900 */
[----:B------:R-:W-:-:S05]  /*1720*/  IMAD R9, R9, 0x4, R0 ;  /* 0x0000000409097824 */ /* 0x000fca00078e0200 */
[----:B------:R-:W2:Y:S02]  /*1730*/  LDS.64 R6, [R9] ;  /* 0x0000000009067984 */ /* 0x000ea40000000a00 */
        /* <DEDUP_REMOVED lines=17> */
[C---:B------:R-:W-:Y:S01]  /*1850*/  IMAD.IADD R5, R6.reuse, 0x1, R11 ;  /* 0x0000000106057824 */ /* 0x040fe200078e020b */
[----:B------:R-:W-:-:S04]  /*1860*/  ISETP.GE.U32.AND P1, PT, R6, R11, PT ;  /* 0x0000000b0600720c */ /* 0x000fc80003f26070 */
[----:B------:R-:W-:Y:S02]  /*1870*/  ISETP.GE.U32.AND P0, PT, R5, R4, PT ;  /* 0x000000040500720c */ /* 0x000fe40003f06070 */
[C---:B------:R-:W-:Y:S02]  /*1880*/  SEL R7, R4.reuse, RZ, !P1 ;  /* 0x000000ff04077207 */ /* 0x040fe40004800000 */
[----:B------:R-:W-:Y:S02]  /*1890*/  SEL R4, R4, RZ, P0 ;  /* 0x000000ff04047207 */ /* 0x000fe40000000000 */
[----:B------:R-:W-:-:S03]  /*18a0*/  IADD3 R11, PT, PT, R7, R6, -R11 ;  /* 0x00000006070b7210 */ /* 0x000fc60007ffe80b */
[----:B------:R-:W-:-:S05]  /*18b0*/  IMAD.IADD R10, R5, 0x1, -R4 ;  /* 0x00000001050a7824 */ /* 0x000fca00078e0a04 */
[----:B------:R-:W-:Y:S01]  /*18c0*/  STS.64 [R9], R10 ;  /* 0x0000000a09007388 */ /* 0x000fe20000000a00 */
[----:B------:R-:W-:Y:S06]  /*18d0*/  BAR.SYNC.DEFER_BLOCKING 0x0 ;  /* 0x0000000000007b1d */ /* 0x000fec0000010000 */
[----:B------:R-:W0:Y:S04]  /*18e0*/  LDS R5, [R0] ;  /* 0x0000000000057984 */ /* 0x000e280000000800 */
[----:B------:R-:W1:Y:S04]  /*18f0*/  LDS R7, [R0+0x1000] ;  /* 0x0010000000077984 */ /* 0x000e680000000800 */
[----:B0-----:R-:W-:Y:S04]  /*1900*/  STG.E desc[UR8][R2.64], R5 ;  /* 0x0000000502007986 */ /* 0x001fe8000c101908 */
[----:B-1----:R-:W-:Y:S01]  /*1910*/  STG.E desc[UR8][R2.64+0x1000], R7 ;  /* 0x0010000702007986 */ /* 0x002fe2000c101908 */
[----:B------:R-:W-:Y:S05]  /*1920*/  EXIT ;  /* 0x000000000000794d */ /* 0x000fea0003800000 */
.L_x_1:
        /* <DEDUP_REMOVED lines=13> */
.L_x_3:


//--------------------- .nv.shared._Z22GSBasedINTTInnerSinglePjjjiS_ --------------------------
	.section	.nv.shared._Z22GSBasedINTTInnerSinglePjjjiS_,"aw",@nobits
	.sectionflags	@""
	.align	16
	.zero		1024


//--------------------- .nv.shared.reserved.0     --------------------------
	.section	.nv.shared.reserved.0,"aw",@nobits
	.weak		__nv_reservedSMEM_offset_0_alias
	.size		__nv_reservedSMEM_offset_0_alias, 0, 64
	.other		__nv_reservedSMEM_offset_0_alias,@"STO_CUDA_RESERVED_SHARED STV_DEFAULT"
__nv_reservedSMEM_offset_0_alias:
	.zero		0
	.zero		64


//--------------------- .nv.shared._Z21CTBasedNTTInnerSinglePjjjiS_ --------------------------
	.section	.nv.shared._Z21CTBasedNTTInnerSinglePjjjiS_,"aw",@nobits
	.sectionflags	@""
	.align	16
	.zero		1024


//--------------------- .nv.constant0._Z22GSBasedINTTInnerSinglePjjjiS_ --------------------------
	.section	.nv.constant0._Z22GSBasedINTTInnerSinglePjjjiS_,"a",@progbits
	.sectionflags	@""
	.align	4
.nv.constant0._Z22GSBasedINTTInnerSinglePjjjiS_:
	.zero		928


//--------------------- .nv.constant0._Z21CTBasedNTTInnerSinglePjjjiS_ --------------------------
	.section	.nv.constant0._Z21CTBasedNTTInnerSinglePjjjiS_,"a",@progbits
	.sectionflags	@""
	.align	4
.nv.constant0._Z21CTBasedNTTInnerSinglePjjjiS_:
	.zero		928


//--------------------- SYMBOLS --------------------------

	.type		.nv.reservedSmem.offset0,@object
	.size		.nv.reservedSmem.offset0,0x4
	.type		.nv.reservedSmem.cap,@object
	.size		.nv.reservedSmem.cap,0x4
